//
// Generated by NVIDIA NVVM Compiler
//
// Compiler Build ID: CL-36424714
// Cuda compilation tools, release 13.0, V13.0.88
// Based on NVVM 20.0.0
//

.version 9.0
.target sm_100
.address_size 64

	// .globl	_Z27row_major_row_access_kernelPKfPfiii

.visible .entry _Z27row_major_row_access_kernelPKfPfiii(
	.param .u64 .ptr .align 1 _Z27row_major_row_access_kernelPKfPfiii_param_0,
	.param .u64 .ptr .align 1 _Z27row_major_row_access_kernelPKfPfiii_param_1,
	.param .u32 _Z27row_major_row_access_kernelPKfPfiii_param_2,
	.param .u32 _Z27row_major_row_access_kernelPKfPfiii_param_3,
	.param .u32 _Z27row_major_row_access_kernelPKfPfiii_param_4
)
{
	.reg .pred 	%p<40>;
	.reg .b32 	%r<79>;
	.reg .b32 	%f<141>;
	.reg .b64 	%rd<15>;

	ld.param.u64 	%rd6, [_Z27row_major_row_access_kernelPKfPfiii_param_0];
	ld.param.u64 	%rd5, [_Z27row_major_row_access_kernelPKfPfiii_param_1];
	ld.param.u32 	%r28, [_Z27row_major_row_access_kernelPKfPfiii_param_2];
	ld.param.u32 	%r30, [_Z27row_major_row_access_kernelPKfPfiii_param_3];
	ld.param.u32 	%r29, [_Z27row_major_row_access_kernelPKfPfiii_param_4];
	cvta.to.global.u64 	%rd1, %rd6;
	mov.u32 	%r31, %ctaid.x;
	mov.u32 	%r32, %ntid.x;
	mov.u32 	%r33, %tid.x;
	mad.lo.s32 	%r1, %r31, %r32, %r33;
	shr.s32 	%r34, %r1, 31;
	shr.u32 	%r35, %r34, 27;
	add.s32 	%r36, %r1, %r35;
	shr.s32 	%r2, %r36, 5;
	and.b32  	%r3, %r33, 31;
	setp.ge.s32 	%p1, %r2, %r30;
	@%p1 bra 	$L__BB0_73;
	setp.lt.s32 	%p2, %r28, 1;
	mov.f32 	%f104, 0f00000000;
	@%p2 bra 	$L__BB0_72;
	mul.lo.s32 	%r4, %r29, %r2;
	and.b32  	%r5, %r28, 15;
	setp.lt.u32 	%p3, %r28, 16;
	mov.f32 	%f104, 0f00000000;
	mov.b32 	%r74, 0;
	@%p3 bra 	$L__BB0_37;
	and.b32  	%r74, %r28, 2147483632;
	mov.f32 	%f104, 0f00000000;
	mov.b32 	%r72, 0;
$L__BB0_4:
	.pragma "nounroll";
	shl.b32 	%r39, %r72, 5;
	or.b32  	%r8, %r39, %r3;
	setp.ge.s32 	%p4, %r8, %r29;
	add.s32 	%r40, %r8, %r4;
	mul.wide.s32 	%rd7, %r40, 4;
	add.s64 	%rd2, %rd1, %rd7;
	@%p4 bra 	$L__BB0_6;
	ld.global.nc.f32 	%f72, [%rd2];
	add.f32 	%f104, %f104, %f72;
$L__BB0_6:
	add.s32 	%r41, %r8, 32;
	setp.ge.s32 	%p5, %r41, %r29;
	@%p5 bra 	$L__BB0_8;
	ld.global.nc.f32 	%f73, [%rd2+128];
	add.f32 	%f104, %f104, %f73;
$L__BB0_8:
	add.s32 	%r42, %r8, 64;
	setp.ge.s32 	%p6, %r42, %r29;
	@%p6 bra 	$L__BB0_10;
	ld.global.nc.f32 	%f74, [%rd2+256];
	add.f32 	%f104, %f104, %f74;
$L__BB0_10:
	add.s32 	%r43, %r8, 96;
	setp.ge.s32 	%p7, %r43, %r29;
	@%p7 bra 	$L__BB0_12;
	ld.global.nc.f32 	%f75, [%rd2+384];
	add.f32 	%f104, %f104, %f75;
$L__BB0_12:
	add.s32 	%r44, %r8, 128;
	setp.ge.s32 	%p8, %r44, %r29;
	@%p8 bra 	$L__BB0_14;
	ld.global.nc.f32 	%f76, [%rd2+512];
	add.f32 	%f104, %f104, %f76;
$L__BB0_14:
	add.s32 	%r45, %r8, 160;
	setp.ge.s32 	%p9, %r45, %r29;
	@%p9 bra 	$L__BB0_16;
	ld.global.nc.f32 	%f77, [%rd2+640];
	add.f32 	%f104, %f104, %f77;
$L__BB0_16:
	add.s32 	%r46, %r8, 192;
	setp.ge.s32 	%p10, %r46, %r29;
	@%p10 bra 	$L__BB0_18;
	ld.global.nc.f32 	%f78, [%rd2+768];
	add.f32 	%f104, %f104, %f78;
$L__BB0_18:
	add.s32 	%r47, %r8, 224;
	setp.ge.s32 	%p11, %r47, %r29;
	@%p11 bra 	$L__BB0_20;
	ld.global.nc.f32 	%f79, [%rd2+896];
	add.f32 	%f104, %f104, %f79;
$L__BB0_20:
	add.s32 	%r48, %r8, 256;
	setp.ge.s32 	%p12, %r48, %r29;
	@%p12 bra 	$L__BB0_22;
	ld.global.nc.f32 	%f80, [%rd2+1024];
	add.f32 	%f104, %f104, %f80;
$L__BB0_22:
	add.s32 	%r49, %r8, 288;
	setp.ge.s32 	%p13, %r49, %r29;
	@%p13 bra 	$L__BB0_24;
	ld.global.nc.f32 	%f81, [%rd2+1152];
	add.f32 	%f104, %f104, %f81;
$L__BB0_24:
	add.s32 	%r50, %r8, 320;
	setp.ge.s32 	%p14, %r50, %r29;
	@%p14 bra 	$L__BB0_26;
	ld.global.nc.f32 	%f82, [%rd2+1280];
	add.f32 	%f104, %f104, %f82;
$L__BB0_26:
	add.s32 	%r51, %r8, 352;
	setp.ge.s32 	%p15, %r51, %r29;
	@%p15 bra 	$L__BB0_28;
	ld.global.nc.f32 	%f83, [%rd2+1408];
	add.f32 	%f104, %f104, %f83;
$L__BB0_28:
	add.s32 	%r52, %r8, 384;
	setp.ge.s32 	%p16, %r52, %r29;
	@%p16 bra 	$L__BB0_30;
	ld.global.nc.f32 	%f84, [%rd2+1536];
	add.f32 	%f104, %f104, %f84;
$L__BB0_30:
	add.s32 	%r53, %r8, 416;
	setp.ge.s32 	%p17, %r53, %r29;
	@%p17 bra 	$L__BB0_32;
	ld.global.nc.f32 	%f85, [%rd2+1664];
	add.f32 	%f104, %f104, %f85;
$L__BB0_32:
	add.s32 	%r54, %r8, 448;
	setp.ge.s32 	%p18, %r54, %r29;
	@%p18 bra 	$L__BB0_34;
	ld.global.nc.f32 	%f86, [%rd2+1792];
	add.f32 	%f104, %f104, %f86;
$L__BB0_34:
	add.s32 	%r55, %r8, 480;
	setp.ge.s32 	%p19, %r55, %r29;
	@%p19 bra 	$L__BB0_36;
	ld.global.nc.f32 	%f87, [%rd2+1920];
	add.f32 	%f104, %f104, %f87;
$L__BB0_36:
	add.s32 	%r72, %r72, 16;
	setp.ne.s32 	%p20, %r72, %r74;
	@%p20 bra 	$L__BB0_4;
$L__BB0_37:
	setp.eq.s32 	%p21, %r5, 0;
	@%p21 bra 	$L__BB0_72;
	and.b32  	%r11, %r28, 7;
	setp.lt.u32 	%p22, %r5, 8;
	@%p22 bra 	$L__BB0_56;
	shl.b32 	%r56, %r74, 5;
	or.b32  	%r12, %r56, %r3;
	setp.ge.s32 	%p23, %r12, %r29;
	add.s32 	%r57, %r12, %r4;
	mul.wide.s32 	%rd8, %r57, 4;
	add.s64 	%rd3, %rd1, %rd8;
	@%p23 bra 	$L__BB0_41;
	ld.global.nc.f32 	%f89, [%rd3];
	add.f32 	%f104, %f104, %f89;
$L__BB0_41:
	add.s32 	%r58, %r12, 32;
	setp.ge.s32 	%p24, %r58, %r29;
	@%p24 bra 	$L__BB0_43;
	ld.global.nc.f32 	%f90, [%rd3+128];
	add.f32 	%f104, %f104, %f90;
$L__BB0_43:
	add.s32 	%r59, %r12, 64;
	setp.ge.s32 	%p25, %r59, %r29;
	@%p25 bra 	$L__BB0_45;
	ld.global.nc.f32 	%f91, [%rd3+256];
	add.f32 	%f104, %f104, %f91;
$L__BB0_45:
	add.s32 	%r60, %r12, 96;
	setp.ge.s32 	%p26, %r60, %r29;
	@%p26 bra 	$L__BB0_47;
	ld.global.nc.f32 	%f92, [%rd3+384];
	add.f32 	%f104, %f104, %f92;
$L__BB0_47:
	add.s32 	%r61, %r12, 128;
	setp.ge.s32 	%p27, %r61, %r29;
	@%p27 bra 	$L__BB0_49;
	ld.global.nc.f32 	%f93, [%rd3+512];
	add.f32 	%f104, %f104, %f93;
$L__BB0_49:
	add.s32 	%r62, %r12, 160;
	setp.ge.s32 	%p28, %r62, %r29;
	@%p28 bra 	$L__BB0_51;
	ld.global.nc.f32 	%f94, [%rd3+640];
	add.f32 	%f104, %f104, %f94;
$L__BB0_51:
	add.s32 	%r63, %r12, 192;
	setp.ge.s32 	%p29, %r63, %r29;
	@%p29 bra 	$L__BB0_53;
	ld.global.nc.f32 	%f95, [%rd3+768];
	add.f32 	%f104, %f104, %f95;
$L__BB0_53:
	add.s32 	%r64, %r12, 224;
	setp.ge.s32 	%p30, %r64, %r29;
	@%p30 bra 	$L__BB0_55;
	ld.global.nc.f32 	%f96, [%rd3+896];
	add.f32 	%f104, %f104, %f96;
$L__BB0_55:
	add.s32 	%r74, %r74, 8;
$L__BB0_56:
	setp.eq.s32 	%p31, %r11, 0;
	@%p31 bra 	$L__BB0_72;
	and.b32  	%r15, %r28, 3;
	setp.lt.u32 	%p32, %r11, 4;
	@%p32 bra 	$L__BB0_67;
	shl.b32 	%r65, %r74, 5;
	or.b32  	%r16, %r65, %r3;
	setp.ge.s32 	%p33, %r16, %r29;
	add.s32 	%r66, %r16, %r4;
	mul.wide.s32 	%rd9, %r66, 4;
	add.s64 	%rd4, %rd1, %rd9;
	@%p33 bra 	$L__BB0_60;
	ld.global.nc.f32 	%f98, [%rd4];
	add.f32 	%f104, %f104, %f98;
$L__BB0_60:
	add.s32 	%r67, %r16, 32;
	setp.ge.s32 	%p34, %r67, %r29;
	@%p34 bra 	$L__BB0_62;
	ld.global.nc.f32 	%f99, [%rd4+128];
	add.f32 	%f104, %f104, %f99;
$L__BB0_62:
	add.s32 	%r68, %r16, 64;
	setp.ge.s32 	%p35, %r68, %r29;
	@%p35 bra 	$L__BB0_64;
	ld.global.nc.f32 	%f100, [%rd4+256];
	add.f32 	%f104, %f104, %f100;
$L__BB0_64:
	add.s32 	%r69, %r16, 96;
	setp.ge.s32 	%p36, %r69, %r29;
	@%p36 bra 	$L__BB0_66;
	ld.global.nc.f32 	%f101, [%rd4+384];
	add.f32 	%f104, %f104, %f101;
$L__BB0_66:
	add.s32 	%r74, %r74, 4;
$L__BB0_67:
	setp.eq.s32 	%p37, %r15, 0;
	@%p37 bra 	$L__BB0_72;
	shl.b32 	%r70, %r74, 5;
	add.s32 	%r71, %r4, %r70;
	add.s32 	%r78, %r71, %r3;
	or.b32  	%r77, %r70, %r3;
	neg.s32 	%r76, %r15;
$L__BB0_69:
	.pragma "nounroll";
	setp.ge.s32 	%p38, %r77, %r29;
	@%p38 bra 	$L__BB0_71;
	mul.wide.s32 	%rd10, %r78, 4;
	add.s64 	%rd11, %rd1, %rd10;
	ld.global.nc.f32 	%f102, [%rd11];
	add.f32 	%f104, %f104, %f102;
$L__BB0_71:
	add.s32 	%r78, %r78, 32;
	add.s32 	%r77, %r77, 32;
	add.s32 	%r76, %r76, 1;
	setp.ne.s32 	%p39, %r76, 0;
	@%p39 bra 	$L__BB0_69;
$L__BB0_72:
	cvta.to.global.u64 	%rd12, %rd5;
	mul.wide.s32 	%rd13, %r1, 4;
	add.s64 	%rd14, %rd12, %rd13;
	st.global.f32 	[%rd14], %f104;
$L__BB0_73:
	ret;

}
	// .globl	_Z29row_major_col_mismatch_kernelPKfPfiii
.visible .entry _Z29row_major_col_mismatch_kernelPKfPfiii(
	.param .u64 .ptr .align 1 _Z29row_major_col_mismatch_kernelPKfPfiii_param_0,
	.param .u64 .ptr .align 1 _Z29row_major_col_mismatch_kernelPKfPfiii_param_1,
	.param .u32 _Z29row_major_col_mismatch_kernelPKfPfiii_param_2,
	.param .u32 _Z29row_major_col_mismatch_kernelPKfPfiii_param_3,
	.param .u32 _Z29row_major_col_mismatch_kernelPKfPfiii_param_4
)
{
	.reg .pred 	%p<26>;
	.reg .b32 	%r<97>;
	.reg .b32 	%f<81>;
	.reg .b64 	%rd<37>;

	ld.param.u64 	%rd3, [_Z29row_major_col_mismatch_kernelPKfPfiii_param_0];
	ld.param.u64 	%rd2, [_Z29row_major_col_mismatch_kernelPKfPfiii_param_1];
	ld.param.u32 	%r50, [_Z29row_major_col_mismatch_kernelPKfPfiii_param_2];
	ld.param.u32 	%r51, [_Z29row_major_col_mismatch_kernelPKfPfiii_param_3];
	ld.param.u32 	%r52, [_Z29row_major_col_mismatch_kernelPKfPfiii_param_4];
	cvta.to.global.u64 	%rd1, %rd3;
	mov.u32 	%r53, %ctaid.x;
	mov.u32 	%r54, %ntid.x;
	mov.u32 	%r55, %tid.x;
	mad.lo.s32 	%r1, %r53, %r54, %r55;
	shr.s32 	%r56, %r1, 31;
	shr.u32 	%r57, %r56, 27;
	add.s32 	%r58, %r1, %r57;
	shr.s32 	%r2, %r58, 5;
	and.b32  	%r3, %r55, 31;
	setp.ge.s32 	%p1, %r2, %r52;
	@%p1 bra 	$L__BB1_43;
	setp.lt.s32 	%p2, %r50, 1;
	mov.f32 	%f60, 0f00000000;
	@%p2 bra 	$L__BB1_42;
	and.b32  	%r4, %r50, 7;
	setp.lt.u32 	%p3, %r50, 8;
	mov.f32 	%f60, 0f00000000;
	mov.b32 	%r95, 0;
	@%p3 bra 	$L__BB1_21;
	and.b32  	%r95, %r50, 2147483640;
	neg.s32 	%r93, %r95;
	or.b32  	%r92, %r3, 128;
	or.b32  	%r60, %r3, 32;
	mad.lo.s32 	%r91, %r52, %r60, %r2;
	shl.b32 	%r9, %r52, 8;
	or.b32  	%r61, %r3, 64;
	mad.lo.s32 	%r90, %r52, %r61, %r2;
	or.b32  	%r62, %r3, 96;
	mad.lo.s32 	%r89, %r52, %r62, %r2;
	mad.lo.s32 	%r88, %r52, %r92, %r2;
	or.b32  	%r63, %r3, 160;
	mad.lo.s32 	%r87, %r52, %r63, %r2;
	or.b32  	%r64, %r3, 192;
	mad.lo.s32 	%r86, %r52, %r64, %r2;
	or.b32  	%r65, %r3, 224;
	mad.lo.s32 	%r85, %r52, %r65, %r2;
	mad.lo.s32 	%r84, %r52, %r3, %r2;
	mov.f32 	%f60, 0f00000000;
$L__BB1_4:
	.pragma "nounroll";
	add.s32 	%r66, %r92, -128;
	setp.ge.s32 	%p4, %r66, %r51;
	@%p4 bra 	$L__BB1_6;
	mul.wide.s32 	%rd4, %r84, 4;
	add.s64 	%rd5, %rd1, %rd4;
	ld.global.nc.f32 	%f42, [%rd5];
	add.f32 	%f60, %f60, %f42;
$L__BB1_6:
	add.s32 	%r67, %r92, -96;
	setp.ge.s32 	%p5, %r67, %r51;
	@%p5 bra 	$L__BB1_8;
	mul.wide.s32 	%rd6, %r91, 4;
	add.s64 	%rd7, %rd1, %rd6;
	ld.global.nc.f32 	%f43, [%rd7];
	add.f32 	%f60, %f60, %f43;
$L__BB1_8:
	add.s32 	%r68, %r92, -64;
	setp.ge.s32 	%p6, %r68, %r51;
	@%p6 bra 	$L__BB1_10;
	mul.wide.s32 	%rd8, %r90, 4;
	add.s64 	%rd9, %rd1, %rd8;
	ld.global.nc.f32 	%f44, [%rd9];
	add.f32 	%f60, %f60, %f44;
$L__BB1_10:
	add.s32 	%r69, %r92, -32;
	setp.ge.s32 	%p7, %r69, %r51;
	@%p7 bra 	$L__BB1_12;
	mul.wide.s32 	%rd10, %r89, 4;
	add.s64 	%rd11, %rd1, %rd10;
	ld.global.nc.f32 	%f45, [%rd11];
	add.f32 	%f60, %f60, %f45;
$L__BB1_12:
	setp.ge.s32 	%p8, %r92, %r51;
	@%p8 bra 	$L__BB1_14;
	mul.wide.s32 	%rd12, %r88, 4;
	add.s64 	%rd13, %rd1, %rd12;
	ld.global.nc.f32 	%f46, [%rd13];
	add.f32 	%f60, %f60, %f46;
$L__BB1_14:
	add.s32 	%r70, %r92, 32;
	setp.ge.s32 	%p9, %r70, %r51;
	@%p9 bra 	$L__BB1_16;
	mul.wide.s32 	%rd14, %r87, 4;
	add.s64 	%rd15, %rd1, %rd14;
	ld.global.nc.f32 	%f47, [%rd15];
	add.f32 	%f60, %f60, %f47;
$L__BB1_16:
	add.s32 	%r71, %r92, 64;
	setp.ge.s32 	%p10, %r71, %r51;
	@%p10 bra 	$L__BB1_18;
	mul.wide.s32 	%rd16, %r86, 4;
	add.s64 	%rd17, %rd1, %rd16;
	ld.global.nc.f32 	%f48, [%rd17];
	add.f32 	%f60, %f60, %f48;
$L__BB1_18:
	add.s32 	%r72, %r92, 96;
	setp.ge.s32 	%p11, %r72, %r51;
	@%p11 bra 	$L__BB1_20;
	mul.wide.s32 	%rd18, %r85, 4;
	add.s64 	%rd19, %rd1, %rd18;
	ld.global.nc.f32 	%f49, [%rd19];
	add.f32 	%f60, %f60, %f49;
$L__BB1_20:
	add.s32 	%r93, %r93, 8;
	add.s32 	%r92, %r92, 256;
	add.s32 	%r91, %r91, %r9;
	add.s32 	%r90, %r90, %r9;
	add.s32 	%r89, %r89, %r9;
	add.s32 	%r88, %r88, %r9;
	add.s32 	%r87, %r87, %r9;
	add.s32 	%r86, %r86, %r9;
	add.s32 	%r85, %r85, %r9;
	add.s32 	%r84, %r84, %r9;
	setp.ne.s32 	%p12, %r93, 0;
	@%p12 bra 	$L__BB1_4;
$L__BB1_21:
	setp.eq.s32 	%p13, %r4, 0;
	@%p13 bra 	$L__BB1_42;
	and.b32  	%r38, %r50, 3;
	setp.lt.u32 	%p14, %r4, 4;
	@%p14 bra 	$L__BB1_32;
	shl.b32 	%r73, %r95, 5;
	or.b32  	%r39, %r73, %r3;
	setp.ge.s32 	%p15, %r39, %r51;
	@%p15 bra 	$L__BB1_25;
	mad.lo.s32 	%r74, %r39, %r52, %r2;
	mul.wide.s32 	%rd20, %r74, 4;
	add.s64 	%rd21, %rd1, %rd20;
	ld.global.nc.f32 	%f51, [%rd21];
	add.f32 	%f60, %f60, %f51;
$L__BB1_25:
	add.s32 	%r40, %r39, 32;
	setp.ge.s32 	%p16, %r40, %r51;
	@%p16 bra 	$L__BB1_27;
	mad.lo.s32 	%r75, %r40, %r52, %r2;
	mul.wide.s32 	%rd22, %r75, 4;
	add.s64 	%rd23, %rd1, %rd22;
	ld.global.nc.f32 	%f52, [%rd23];
	add.f32 	%f60, %f60, %f52;
$L__BB1_27:
	add.s32 	%r41, %r39, 64;
	setp.ge.s32 	%p17, %r41, %r51;
	@%p17 bra 	$L__BB1_29;
	mad.lo.s32 	%r76, %r41, %r52, %r2;
	mul.wide.s32 	%rd24, %r76, 4;
	add.s64 	%rd25, %rd1, %rd24;
	ld.global.nc.f32 	%f53, [%rd25];
	add.f32 	%f60, %f60, %f53;
$L__BB1_29:
	add.s32 	%r42, %r39, 96;
	setp.ge.s32 	%p18, %r42, %r51;
	@%p18 bra 	$L__BB1_31;
	mad.lo.s32 	%r77, %r42, %r52, %r2;
	mul.wide.s32 	%rd26, %r77, 4;
	add.s64 	%rd27, %rd1, %rd26;
	ld.global.nc.f32 	%f54, [%rd27];
	add.f32 	%f60, %f60, %f54;
$L__BB1_31:
	add.s32 	%r95, %r95, 4;
$L__BB1_32:
	setp.eq.s32 	%p19, %r38, 0;
	@%p19 bra 	$L__BB1_42;
	setp.eq.s32 	%p20, %r38, 1;
	@%p20 bra 	$L__BB1_39;
	shl.b32 	%r78, %r95, 5;
	or.b32  	%r45, %r78, %r3;
	setp.ge.s32 	%p21, %r45, %r51;
	@%p21 bra 	$L__BB1_36;
	mad.lo.s32 	%r79, %r45, %r52, %r2;
	mul.wide.s32 	%rd28, %r79, 4;
	add.s64 	%rd29, %rd1, %rd28;
	ld.global.nc.f32 	%f56, [%rd29];
	add.f32 	%f60, %f60, %f56;
$L__BB1_36:
	add.s32 	%r46, %r45, 32;
	setp.ge.s32 	%p22, %r46, %r51;
	@%p22 bra 	$L__BB1_38;
	mad.lo.s32 	%r80, %r46, %r52, %r2;
	mul.wide.s32 	%rd30, %r80, 4;
	add.s64 	%rd31, %rd1, %rd30;
	ld.global.nc.f32 	%f57, [%rd31];
	add.f32 	%f60, %f60, %f57;
$L__BB1_38:
	add.s32 	%r95, %r95, 2;
$L__BB1_39:
	and.b32  	%r81, %r50, 1;
	setp.eq.b32 	%p23, %r81, 1;
	not.pred 	%p24, %p23;
	@%p24 bra 	$L__BB1_42;
	shl.b32 	%r82, %r95, 5;
	or.b32  	%r49, %r82, %r3;
	setp.ge.s32 	%p25, %r49, %r51;
	@%p25 bra 	$L__BB1_42;
	mad.lo.s32 	%r83, %r49, %r52, %r2;
	mul.wide.s32 	%rd32, %r83, 4;
	add.s64 	%rd33, %rd1, %rd32;
	ld.global.nc.f32 	%f58, [%rd33];
	add.f32 	%f60, %f60, %f58;
$L__BB1_42:
	cvta.to.global.u64 	%rd34, %rd2;
	mul.wide.s32 	%rd35, %r1, 4;
	add.s64 	%rd36, %rd34, %rd35;
	st.global.f32 	[%rd36], %f60;
$L__BB1_43:
	ret;

}
	// .globl	_Z34col_major_padded_col_access_kernelPKfPfiiii
.visible .entry _Z34col_major_padded_col_access_kernelPKfPfiiii(
	.param .u64 .ptr .align 1 _Z34col_major_padded_col_access_kernelPKfPfiiii_param_0,
	.param .u64 .ptr .align 1 _Z34col_major_padded_col_access_kernelPKfPfiiii_param_1,
	.param .u32 _Z34col_major_padded_col_access_kernelPKfPfiiii_param_2,
	.param .u32 _Z34col_major_padded_col_access_kernelPKfPfiiii_param_3,
	.param .u32 _Z34col_major_padded_col_access_kernelPKfPfiiii_param_4,
	.param .u32 _Z34col_major_padded_col_access_kernelPKfPfiiii_param_5
)
{
	.reg .pred 	%p<40>;
	.reg .b32 	%r<80>;
	.reg .b32 	%f<141>;
	.reg .b64 	%rd<15>;

	ld.param.u64 	%rd6, [_Z34col_major_padded_col_access_kernelPKfPfiiii_param_0];
	ld.param.u64 	%rd5, [_Z34col_major_padded_col_access_kernelPKfPfiiii_param_1];
	ld.param.u32 	%r28, [_Z34col_major_padded_col_access_kernelPKfPfiiii_param_2];
	ld.param.u32 	%r29, [_Z34col_major_padded_col_access_kernelPKfPfiiii_param_3];
	ld.param.u32 	%r31, [_Z34col_major_padded_col_access_kernelPKfPfiiii_param_4];
	ld.param.u32 	%r30, [_Z34col_major_padded_col_access_kernelPKfPfiiii_param_5];
	cvta.to.global.u64 	%rd1, %rd6;
	mov.u32 	%r32, %ctaid.x;
	mov.u32 	%r33, %ntid.x;
	mov.u32 	%r34, %tid.x;
	mad.lo.s32 	%r1, %r32, %r33, %r34;
	shr.s32 	%r35, %r1, 31;
	shr.u32 	%r36, %r35, 27;
	add.s32 	%r37, %r1, %r36;
	shr.s32 	%r2, %r37, 5;
	and.b32  	%r3, %r34, 31;
	setp.ge.s32 	%p1, %r2, %r31;
	@%p1 bra 	$L__BB2_73;
	setp.lt.s32 	%p2, %r28, 1;
	mov.f32 	%f104, 0f00000000;
	@%p2 bra 	$L__BB2_72;
	mul.lo.s32 	%r4, %r30, %r2;
	and.b32  	%r5, %r28, 15;
	setp.lt.u32 	%p3, %r28, 16;
	mov.f32 	%f104, 0f00000000;
	mov.b32 	%r75, 0;
	@%p3 bra 	$L__BB2_37;
	and.b32  	%r75, %r28, 2147483632;
	mov.f32 	%f104, 0f00000000;
	mov.b32 	%r73, 0;
$L__BB2_4:
	.pragma "nounroll";
	shl.b32 	%r40, %r73, 5;
	or.b32  	%r8, %r40, %r3;
	setp.ge.s32 	%p4, %r8, %r29;
	add.s32 	%r41, %r8, %r4;
	mul.wide.s32 	%rd7, %r41, 4;
	add.s64 	%rd2, %rd1, %rd7;
	@%p4 bra 	$L__BB2_6;
	ld.global.nc.f32 	%f72, [%rd2];
	add.f32 	%f104, %f104, %f72;
$L__BB2_6:
	add.s32 	%r42, %r8, 32;
	setp.ge.s32 	%p5, %r42, %r29;
	@%p5 bra 	$L__BB2_8;
	ld.global.nc.f32 	%f73, [%rd2+128];
	add.f32 	%f104, %f104, %f73;
$L__BB2_8:
	add.s32 	%r43, %r8, 64;
	setp.ge.s32 	%p6, %r43, %r29;
	@%p6 bra 	$L__BB2_10;
	ld.global.nc.f32 	%f74, [%rd2+256];
	add.f32 	%f104, %f104, %f74;
$L__BB2_10:
	add.s32 	%r44, %r8, 96;
	setp.ge.s32 	%p7, %r44, %r29;
	@%p7 bra 	$L__BB2_12;
	ld.global.nc.f32 	%f75, [%rd2+384];
	add.f32 	%f104, %f104, %f75;
$L__BB2_12:
	add.s32 	%r45, %r8, 128;
	setp.ge.s32 	%p8, %r45, %r29;
	@%p8 bra 	$L__BB2_14;
	ld.global.nc.f32 	%f76, [%rd2+512];
	add.f32 	%f104, %f104, %f76;
$L__BB2_14:
	add.s32 	%r46, %r8, 160;
	setp.ge.s32 	%p9, %r46, %r29;
	@%p9 bra 	$L__BB2_16;
	ld.global.nc.f32 	%f77, [%rd2+640];
	add.f32 	%f104, %f104, %f77;
$L__BB2_16:
	add.s32 	%r47, %r8, 192;
	setp.ge.s32 	%p10, %r47, %r29;
	@%p10 bra 	$L__BB2_18;
	ld.global.nc.f32 	%f78, [%rd2+768];
	add.f32 	%f104, %f104, %f78;
$L__BB2_18:
	add.s32 	%r48, %r8, 224;
	setp.ge.s32 	%p11, %r48, %r29;
	@%p11 bra 	$L__BB2_20;
	ld.global.nc.f32 	%f79, [%rd2+896];
	add.f32 	%f104, %f104, %f79;
$L__BB2_20:
	add.s32 	%r49, %r8, 256;
	setp.ge.s32 	%p12, %r49, %r29;
	@%p12 bra 	$L__BB2_22;
	ld.global.nc.f32 	%f80, [%rd2+1024];
	add.f32 	%f104, %f104, %f80;
$L__BB2_22:
	add.s32 	%r50, %r8, 288;
	setp.ge.s32 	%p13, %r50, %r29;
	@%p13 bra 	$L__BB2_24;
	ld.global.nc.f32 	%f81, [%rd2+1152];
	add.f32 	%f104, %f104, %f81;
$L__BB2_24:
	add.s32 	%r51, %r8, 320;
	setp.ge.s32 	%p14, %r51, %r29;
	@%p14 bra 	$L__BB2_26;
	ld.global.nc.f32 	%f82, [%rd2+1280];
	add.f32 	%f104, %f104, %f82;
$L__BB2_26:
	add.s32 	%r52, %r8, 352;
	setp.ge.s32 	%p15, %r52, %r29;
	@%p15 bra 	$L__BB2_28;
	ld.global.nc.f32 	%f83, [%rd2+1408];
	add.f32 	%f104, %f104, %f83;
$L__BB2_28:
	add.s32 	%r53, %r8, 384;
	setp.ge.s32 	%p16, %r53, %r29;
	@%p16 bra 	$L__BB2_30;
	ld.global.nc.f32 	%f84, [%rd2+1536];
	add.f32 	%f104, %f104, %f84;
$L__BB2_30:
	add.s32 	%r54, %r8, 416;
	setp.ge.s32 	%p17, %r54, %r29;
	@%p17 bra 	$L__BB2_32;
	ld.global.nc.f32 	%f85, [%rd2+1664];
	add.f32 	%f104, %f104, %f85;
$L__BB2_32:
	add.s32 	%r55, %r8, 448;
	setp.ge.s32 	%p18, %r55, %r29;
	@%p18 bra 	$L__BB2_34;
	ld.global.nc.f32 	%f86, [%rd2+1792];
	add.f32 	%f104, %f104, %f86;
$L__BB2_34:
	add.s32 	%r56, %r8, 480;
	setp.ge.s32 	%p19, %r56, %r29;
	@%p19 bra 	$L__BB2_36;
	ld.global.nc.f32 	%f87, [%rd2+1920];
	add.f32 	%f104, %f104, %f87;
$L__BB2_36:
	add.s32 	%r73, %r73, 16;
	setp.ne.s32 	%p20, %r73, %r75;
	@%p20 bra 	$L__BB2_4;
$L__BB2_37:
	setp.eq.s32 	%p21, %r5, 0;
	@%p21 bra 	$L__BB2_72;
	and.b32  	%r11, %r28, 7;
	setp.lt.u32 	%p22, %r5, 8;
	@%p22 bra 	$L__BB2_56;
	shl.b32 	%r57, %r75, 5;
	or.b32  	%r12, %r57, %r3;
	setp.ge.s32 	%p23, %r12, %r29;
	add.s32 	%r58, %r12, %r4;
	mul.wide.s32 	%rd8, %r58, 4;
	add.s64 	%rd3, %rd1, %rd8;
	@%p23 bra 	$L__BB2_41;
	ld.global.nc.f32 	%f89, [%rd3];
	add.f32 	%f104, %f104, %f89;
$L__BB2_41:
	add.s32 	%r59, %r12, 32;
	setp.ge.s32 	%p24, %r59, %r29;
	@%p24 bra 	$L__BB2_43;
	ld.global.nc.f32 	%f90, [%rd3+128];
	add.f32 	%f104, %f104, %f90;
$L__BB2_43:
	add.s32 	%r60, %r12, 64;
	setp.ge.s32 	%p25, %r60, %r29;
	@%p25 bra 	$L__BB2_45;
	ld.global.nc.f32 	%f91, [%rd3+256];
	add.f32 	%f104, %f104, %f91;
$L__BB2_45:
	add.s32 	%r61, %r12, 96;
	setp.ge.s32 	%p26, %r61, %r29;
	@%p26 bra 	$L__BB2_47;
	ld.global.nc.f32 	%f92, [%rd3+384];
	add.f32 	%f104, %f104, %f92;
$L__BB2_47:
	add.s32 	%r62, %r12, 128;
	setp.ge.s32 	%p27, %r62, %r29;
	@%p27 bra 	$L__BB2_49;
	ld.global.nc.f32 	%f93, [%rd3+512];
	add.f32 	%f104, %f104, %f93;
$L__BB2_49:
	add.s32 	%r63, %r12, 160;
	setp.ge.s32 	%p28, %r63, %r29;
	@%p28 bra 	$L__BB2_51;
	ld.global.nc.f32 	%f94, [%rd3+640];
	add.f32 	%f104, %f104, %f94;
$L__BB2_51:
	add.s32 	%r64, %r12, 192;
	setp.ge.s32 	%p29, %r64, %r29;
	@%p29 bra 	$L__BB2_53;
	ld.global.nc.f32 	%f95, [%rd3+768];
	add.f32 	%f104, %f104, %f95;
$L__BB2_53:
	add.s32 	%r65, %r12, 224;
	setp.ge.s32 	%p30, %r65, %r29;
	@%p30 bra 	$L__BB2_55;
	ld.global.nc.f32 	%f96, [%rd3+896];
	add.f32 	%f104, %f104, %f96;
$L__BB2_55:
	add.s32 	%r75, %r75, 8;
$L__BB2_56:
	setp.eq.s32 	%p31, %r11, 0;
	@%p31 bra 	$L__BB2_72;
	and.b32  	%r15, %r28, 3;
	setp.lt.u32 	%p32, %r11, 4;
	@%p32 bra 	$L__BB2_67;
	shl.b32 	%r66, %r75, 5;
	or.b32  	%r16, %r66, %r3;
	setp.ge.s32 	%p33, %r16, %r29;
	add.s32 	%r67, %r16, %r4;
	mul.wide.s32 	%rd9, %r67, 4;
	add.s64 	%rd4, %rd1, %rd9;
	@%p33 bra 	$L__BB2_60;
	ld.global.nc.f32 	%f98, [%rd4];
	add.f32 	%f104, %f104, %f98;
$L__BB2_60:
	add.s32 	%r68, %r16, 32;
	setp.ge.s32 	%p34, %r68, %r29;
	@%p34 bra 	$L__BB2_62;
	ld.global.nc.f32 	%f99, [%rd4+128];
	add.f32 	%f104, %f104, %f99;
$L__BB2_62:
	add.s32 	%r69, %r16, 64;
	setp.ge.s32 	%p35, %r69, %r29;
	@%p35 bra 	$L__BB2_64;
	ld.global.nc.f32 	%f100, [%rd4+256];
	add.f32 	%f104, %f104, %f100;
$L__BB2_64:
	add.s32 	%r70, %r16, 96;
	setp.ge.s32 	%p36, %r70, %r29;
	@%p36 bra 	$L__BB2_66;
	ld.global.nc.f32 	%f101, [%rd4+384];
	add.f32 	%f104, %f104, %f101;
$L__BB2_66:
	add.s32 	%r75, %r75, 4;
$L__BB2_67:
	setp.eq.s32 	%p37, %r15, 0;
	@%p37 bra 	$L__BB2_72;
	shl.b32 	%r71, %r75, 5;
	add.s32 	%r72, %r4, %r71;
	add.s32 	%r79, %r72, %r3;
	or.b32  	%r78, %r71, %r3;
	neg.s32 	%r77, %r15;
$L__BB2_69:
	.pragma "nounroll";
	setp.ge.s32 	%p38, %r78, %r29;
	@%p38 bra 	$L__BB2_71;
	mul.wide.s32 	%rd10, %r79, 4;
	add.s64 	%rd11, %rd1, %rd10;
	ld.global.nc.f32 	%f102, [%rd11];
	add.f32 	%f104, %f104, %f102;
$L__BB2_71:
	add.s32 	%r79, %r79, 32;
	add.s32 	%r78, %r78, 32;
	add.s32 	%r77, %r77, 1;
	setp.ne.s32 	%p39, %r77, 0;
	@%p39 bra 	$L__BB2_69;
$L__BB2_72:
	cvta.to.global.u64 	%rd12, %rd5;
	mul.wide.s32 	%rd13, %r1, 4;
	add.s64 	%rd14, %rd12, %rd13;
	st.global.f32 	[%rd14], %f104;
$L__BB2_73:
	ret;

}


// ===== COMPILED SASS (sm_100) =====

	.target	sm_100

	.elftype	@"ET_EXEC"


//--------------------- .note.nv.tkinfo           --------------------------
	.section	.note.nv.tkinfo,"",@"SHT_NOTE"
	.sectionflags	@"SHF_NOTE_NV_TKINFO"
	.tkinfo
        /*0018*/ 	.word	0x00000002
        /*0030*/ 	.string	""
        /*0030*/ 	.string	"ptxas"
        /*0030*/ 	.string	"Cuda compilation tools, release 13.0, V13.0.88"
        /*0030*/ 	.string	"Build cuda_13.0.r13.0/compiler.36424714_0"
        /*0030*/ 	.string	"-arch sm_100 -m 64 "



//--------------------- .note.nv.cuinfo           --------------------------
	.section	.note.nv.cuinfo,"",@"SHT_NOTE"
	.sectionflags	@"SHF_NOTE_NV_CUINFO"
        /*0018*/ 	.short	0x0002
        /*001a*/ 	.short	0x0064
        /*001c*/ 	.short	0x0082
	.zero		2


//--------------------- .nv.info                  --------------------------
	.section	.nv.info,"",@"SHT_CUDA_INFO"
	.align	4


	//----- nvinfo : EIATTR_REGCOUNT
	.align		4
        /*0000*/ 	.byte	0x04, 0x2f
        /*0002*/ 	.short	(.L_1 - .L_0)
	.align		4
.L_0:
        /*0004*/ 	.word	index@(_Z27row_major_row_access_kernelPKfPfiii)
        /*0008*/ 	.word	0x0000001e


	//----- nvinfo : EIATTR_FRAME_SIZE
	.align		4
.L_1:
        /*000c*/ 	.byte	0x04, 0x11
        /*000e*/ 	.short	(.L_3 - .L_2)
	.align		4
.L_2:
        /*0010*/ 	.word	index@(_Z27row_major_row_access_kernelPKfPfiii)
        /*0014*/ 	.word	0x00000000


	//----- nvinfo : EIATTR_REGCOUNT
	.align		4
.L_3:
        /*0018*/ 	.byte	0x04, 0x2f
        /*001a*/ 	.short	(.L_5 - .L_4)
	.align		4
.L_4:
        /*001c*/ 	.word	index@(_Z29row_major_col_mismatch_kernelPKfPfiii)
        /*0020*/ 	.word	0x00000020


	//----- nvinfo : EIATTR_FRAME_SIZE
	.align		4
.L_5:
        /*0024*/ 	.byte	0x04, 0x11
        /*0026*/ 	.short	(.L_7 - .L_6)
	.align		4
.L_6:
        /*0028*/ 	.word	index@(_Z29row_major_col_mismatch_kernelPKfPfiii)
        /*002c*/ 	.word	0x00000000


	//----- nvinfo : EIATTR_REGCOUNT
	.align		4
.L_7:
        /*0030*/ 	.byte	0x04, 0x2f
        /*0032*/ 	.short	(.L_9 - .L_8)
	.align		4
.L_8:
        /*0034*/ 	.word	index@(_Z34col_major_padded_col_access_kernelPKfPfiiii)
        /*0038*/ 	.word	0x0000001e


	//----- nvinfo : EIATTR_FRAME_SIZE
	.align		4
.L_9:
        /*003c*/ 	.byte	0x04, 0x11
        /*003e*/ 	.short	(.L_11 - .L_10)
	.align		4
.L_10:
        /*0040*/ 	.word	index@(_Z34col_major_padded_col_access_kernelPKfPfiiii)
        /*0044*/ 	.word	0x00000000


	//----- nvinfo : EIATTR_MIN_STACK_SIZE
	.align		4
.L_11:
        /*0048*/ 	.byte	0x04, 0x12
        /*004a*/ 	.short	(.L_13 - .L_12)
	.align		4
.L_12:
        /*004c*/ 	.word	index@(_Z34col_major_padded_col_access_kernelPKfPfiiii)
        /*0050*/ 	.word	0x00000000


	//----- nvinfo : EIATTR_MIN_STACK_SIZE
	.align		4
.L_13:
        /*0054*/ 	.byte	0x04, 0x12
        /*0056*/ 	.short	(.L_15 - .L_14)
	.align		4
.L_14:
        /*0058*/ 	.word	index@(_Z29row_major_col_mismatch_kernelPKfPfiii)
        /*005c*/ 	.word	0x00000000


	//----- nvinfo : EIATTR_MIN_STACK_SIZE
	.align		4
.L_15:
        /*0060*/ 	.byte	0x04, 0x12
        /*0062*/ 	.short	(.L_17 - .L_16)
	.align		4
.L_16:
        /*0064*/ 	.word	index@(_Z27row_major_row_access_kernelPKfPfiii)
        /*0068*/ 	.word	0x00000000
.L_17:


//--------------------- .nv.compat                --------------------------
	.section	.nv.compat,"",@"SHT_CUDA_COMPAT_INFO"
	.align	4
        /*0000*/ 	.byte	0x02, 0x09, 0x00, 0x00, 0x02, 0x02, 0x01, 0x00, 0x02, 0x05, 0x05, 0x00, 0x03, 0x07, 0x01, 0x01
        /*0010*/ 	.byte	0x02, 0x03, 0x00, 0x00, 0x02, 0x06, 0x01, 0x00, 0x04, 0x0b, 0x08, 0x00, 0x09, 0x00, 0x00, 0x00
        /*0020*/ 	.byte	0x00, 0x00, 0x00, 0x00


//--------------------- .nv.info._Z34col_major_padded_col_access_kernelPKfPfiiii --------------------------
	.section	.nv.info._Z34col_major_padded_col_access_kernelPKfPfiiii,"",@"SHT_CUDA_INFO"
	.sectionflags	@""
	.align	4


	//----- nvinfo : EIATTR_CUDA_API_VERSION
	.align		4
        /*0000*/ 	.byte	0x04, 0x37
        /*0002*/ 	.short	(.L_19 - .L_18)
.L_18:
        /*0004*/ 	.word	0x00000082


	//----- nvinfo : EIATTR_KPARAM_INFO
	.align		4
.L_19:
        /*0008*/ 	.byte	0x04, 0x17
        /*000a*/ 	.short	(.L_21 - .L_20)
.L_20:
        /*000c*/ 	.word	0x00000000
        /*0010*/ 	.short	0x0005
        /*0012*/ 	.short	0x001c
        /*0014*/ 	.byte	0x00, 0xf0, 0x11, 0x00


	//----- nvinfo : EIATTR_KPARAM_INFO
	.align		4
.L_21:
        /*0018*/ 	.byte	0x04, 0x17
        /*001a*/ 	.short	(.L_23 - .L_22)
.L_22:
        /*001c*/ 	.word	0x00000000
        /*0020*/ 	.short	0x0004
        /*0022*/ 	.short	0x0018
        /*0024*/ 	.byte	0x00, 0xf0, 0x11, 0x00


	//----- nvinfo : EIATTR_KPARAM_INFO
	.align		4
.L_23:
        /*0028*/ 	.byte	0x04, 0x17
        /*002a*/ 	.short	(.L_25 - .L_24)
.L_24:
        /*002c*/ 	.word	0x00000000
        /*0030*/ 	.short	0x0003
        /*0032*/ 	.short	0x0014
        /*0034*/ 	.byte	0x00, 0xf0, 0x11, 0x00


	//----- nvinfo : EIATTR_KPARAM_INFO
	.align		4
.L_25:
        /*0038*/ 	.byte	0x04, 0x17
        /*003a*/ 	.short	(.L_27 - .L_26)
.L_26:
        /*003c*/ 	.word	0x00000000
        /*0040*/ 	.short	0x0002
        /*0042*/ 	.short	0x0010
        /*0044*/ 	.byte	0x00, 0xf0, 0x11, 0x00


	//----- nvinfo : EIATTR_KPARAM_INFO
	.align		4
.L_27:
        /*0048*/ 	.byte	0x04, 0x17
        /*004a*/ 	.short	(.L_29 - .L_28)
.L_28:
        /*004c*/ 	.word	0x00000000
        /*0050*/ 	.short	0x0001
        /*0052*/ 	.short	0x0008
        /*0054*/ 	.byte	0x00, 0xf5, 0x21, 0x00


	//----- nvinfo : EIATTR_KPARAM_INFO
	.align		4
.L_29:
        /*0058*/ 	.byte	0x04, 0x17
        /*005a*/ 	.short	(.L_31 - .L_30)
.L_30:
        /*005c*/ 	.word	0x00000000
        /*0060*/ 	.short	0x0000
        /*0062*/ 	.short	0x0000
        /*0064*/ 	.byte	0x00, 0xf5, 0x21, 0x00


	//----- nvinfo : EIATTR_SPARSE_MMA_MASK
	.align		4
.L_31:
        /*0068*/ 	.byte	0x03, 0x50
        /*006a*/ 	.short	0x0000


	//----- nvinfo : EIATTR_MAXREG_COUNT
	.align		4
        /*006c*/ 	.byte	0x03, 0x1b
        /*006e*/ 	.short	0x00ff


	//----- nvinfo : EIATTR_MERCURY_ISA_VERSION
	.align		4
        /*0070*/ 	.byte	0x03, 0x5f
        /*0072*/ 	.short	0x0101


	//----- nvinfo : EIATTR_VRC_CTA_INIT_COUNT
	.align		4
        /*0074*/ 	.byte	0x02, 0x4a
	.zero		1
	.zero		1


	//----- nvinfo : EIATTR_EXIT_INSTR_OFFSETS
	.align		4
        /*0078*/ 	.byte	0x04, 0x1c
        /*007a*/ 	.short	(.L_33 - .L_32)


	//   ....[0]....
.L_32:
        /*007c*/ 	.word	0x000000a0


	//   ....[1]....
        /*0080*/ 	.word	0x00000bf0


	//----- nvinfo : EIATTR_CBANK_PARAM_SIZE
	.align		4
.L_33:
        /*0084*/ 	.byte	0x03, 0x19
        /*0086*/ 	.short	0x0020


	//----- nvinfo : EIATTR_PARAM_CBANK
	.align		4
        /*0088*/ 	.byte	0x04, 0x0a
        /*008a*/ 	.short	(.L_35 - .L_34)
	.align		4
.L_34:
        /*008c*/ 	.word	index@(.nv.constant0._Z34col_major_padded_col_access_kernelPKfPfiiii)
        /*0090*/ 	.short	0x0380
        /*0092*/ 	.short	0x0020


	//----- nvinfo : EIATTR_SW_WAR
	.align		4
.L_35:
        /*0094*/ 	.byte	0x04, 0x36
        /*0096*/ 	.short	(.L_37 - .L_36)
.L_36:
        /*0098*/ 	.word	0x00000008
.L_37:


//--------------------- .nv.info._Z29row_major_col_mismatch_kernelPKfPfiii --------------------------
	.section	.nv.info._Z29row_major_col_mismatch_kernelPKfPfiii,"",@"SHT_CUDA_INFO"
	.sectionflags	@""
	.align	4


	//----- nvinfo : EIATTR_CUDA_API_VERSION
	.align		4
        /*0000*/ 	.byte	0x04, 0x37
        /*0002*/ 	.short	(.L_39 - .L_38)
.L_38:
        /*0004*/ 	.word	0x00000082


	//----- nvinfo : EIATTR_KPARAM_INFO
	.align		4
.L_39:
        /*0008*/ 	.byte	0x04, 0x17
        /*000a*/ 	.short	(.L_41 - .L_40)
.L_40:
        /*000c*/ 	.word	0x00000000
        /*0010*/ 	.short	0x0004
        /*0012*/ 	.short	0x0018
        /*0014*/ 	.byte	0x00, 0xf0, 0x11, 0x00


	//----- nvinfo : EIATTR_KPARAM_INFO
	.align		4
.L_41:
        /*0018*/ 	.byte	0x04, 0x17
        /*001a*/ 	.short	(.L_43 - .L_42)
.L_42:
        /*001c*/ 	.word	0x00000000
        /*0020*/ 	.short	0x0003
        /*0022*/ 	.short	0x0014
        /*0024*/ 	.byte	0x00, 0xf0, 0x11, 0x00


	//----- nvinfo : EIATTR_KPARAM_INFO
	.align		4
.L_43:
        /*0028*/ 	.byte	0x04, 0x17
        /*002a*/ 	.short	(.L_45 - .L_44)
.L_44:
        /*002c*/ 	.word	0x00000000
        /*0030*/ 	.short	0x0002
        /*0032*/ 	.short	0x0010
        /*0034*/ 	.byte	0x00, 0xf0, 0x11, 0x00


	//----- nvinfo : EIATTR_KPARAM_INFO
	.align		4
.L_45:
        /*0038*/ 	.byte	0x04, 0x17
        /*003a*/ 	.short	(.L_47 - .L_46)
.L_46:
        /*003c*/ 	.word	0x00000000
        /*0040*/ 	.short	0x0001
        /*0042*/ 	.short	0x0008
        /*0044*/ 	.byte	0x00, 0xf5, 0x21, 0x00


	//----- nvinfo : EIATTR_KPARAM_INFO
	.align		4
.L_47:
        /*0048*/ 	.byte	0x04, 0x17
        /*004a*/ 	.short	(.L_49 - .L_48)
.L_48:
        /*004c*/ 	.word	0x00000000
        /*0050*/ 	.short	0x0000
        /*0052*/ 	.short	0x0000
        /*0054*/ 	.byte	0x00, 0xf5, 0x21, 0x00


	//----- nvinfo : EIATTR_SPARSE_MMA_MASK
	.align		4
.L_49:
        /*0058*/ 	.byte	0x03, 0x50
        /*005a*/ 	.short	0x0000


	//----- nvinfo : EIATTR_MAXREG_COUNT
	.align		4
        /*005c*/ 	.byte	0x03, 0x1b
        /*005e*/ 	.short	0x00ff


	//----- nvinfo : EIATTR_MERCURY_ISA_VERSION
	.align		4
        /*0060*/ 	.byte	0x03, 0x5f
        /*0062*/ 	.short	0x0101


	//----- nvinfo : EIATTR_VRC_CTA_INIT_COUNT
	.align		4
        /*0064*/ 	.byte	0x02, 0x4a
	.zero		1
	.zero		1


	//----- nvinfo : EIATTR_EXIT_INSTR_OFFSETS
	.align		4
        /*0068*/ 	.byte	0x04, 0x1c
        /*006a*/ 	.short	(.L_51 - .L_50)


	//   ....[0]....
.L_50:
        /*006c*/ 	.word	0x000000b0


	//   ....[1]....
        /*0070*/ 	.word	0x00000b10


	//----- nvinfo : EIATTR_CRS_STACK_SIZE
	.align		4
.L_51:
        /*0074*/ 	.byte	0x04, 0x1e
        /*0076*/ 	.short	(.L_53 - .L_52)
.L_52:
        /*0078*/ 	.word	0x00000000


	//----- nvinfo : EIATTR_CBANK_PARAM_SIZE
	.align		4
.L_53:
        /*007c*/ 	.byte	0x03, 0x19
        /*007e*/ 	.short	0x001c


	//----- nvinfo : EIATTR_PARAM_CBANK
	.align		4
        /*0080*/ 	.byte	0x04, 0x0a
        /*0082*/ 	.short	(.L_55 - .L_54)
	.align		4
.L_54:
        /*0084*/ 	.word	index@(.nv.constant0._Z29row_major_col_mismatch_kernelPKfPfiii)
        /*0088*/ 	.short	0x0380
        /*008a*/ 	.short	0x001c


	//----- nvinfo : EIATTR_SW_WAR
	.align		4
.L_55:
        /*008c*/ 	.byte	0x04, 0x36
        /*008e*/ 	.short	(.L_57 - .L_56)
.L_56:
        /*0090*/ 	.word	0x00000008
.L_57:


//--------------------- .nv.info._Z27row_major_row_access_kernelPKfPfiii --------------------------
	.section	.nv.info._Z27row_major_row_access_kernelPKfPfiii,"",@"SHT_CUDA_INFO"
	.sectionflags	@""
	.align	4


	//----- nvinfo : EIATTR_CUDA_API_VERSION
	.align		4
        /*0000*/ 	.byte	0x04, 0x37
        /*0002*/ 	.short	(.L_59 - .L_58)
.L_58:
        /*0004*/ 	.word	0x00000082


	//----- nvinfo : EIATTR_KPARAM_INFO
	.align		4
.L_59:
        /*0008*/ 	.byte	0x04, 0x17
        /*000a*/ 	.short	(.L_61 - .L_60)
.L_60:
        /*000c*/ 	.word	0x00000000
        /*0010*/ 	.short	0x0004
        /*0012*/ 	.short	0x0018
        /*0014*/ 	.byte	0x00, 0xf0, 0x11, 0x00


	//----- nvinfo : EIATTR_KPARAM_INFO
	.align		4
.L_61:
        /*0018*/ 	.byte	0x04, 0x17
        /*001a*/ 	.short	(.L_63 - .L_62)
.L_62:
        /*001c*/ 	.word	0x00000000
        /*0020*/ 	.short	0x0003
        /*0022*/ 	.short	0x0014
        /*0024*/ 	.byte	0x00, 0xf0, 0x11, 0x00


	//----- nvinfo : EIATTR_KPARAM_INFO
	.align		4
.L_63:
        /*0028*/ 	.byte	0x04, 0x17
        /*002a*/ 	.short	(.L_65 - .L_64)
.L_64:
        /*002c*/ 	.word	0x00000000
        /*0030*/ 	.short	0x0002
        /*0032*/ 	.short	0x0010
        /*0034*/ 	.byte	0x00, 0xf0, 0x11, 0x00


	//----- nvinfo : EIATTR_KPARAM_INFO
	.align		4
.L_65:
        /*0038*/ 	.byte	0x04, 0x17
        /*003a*/ 	.short	(.L_67 - .L_66)
.L_66:
        /*003c*/ 	.word	0x00000000
        /*0040*/ 	.short	0x0001
        /*0042*/ 	.short	0x0008
        /*0044*/ 	.byte	0x00, 0xf5, 0x21, 0x00


	//----- nvinfo : EIATTR_KPARAM_INFO
	.align		4
.L_67:
        /*0048*/ 	.byte	0x04, 0x17
        /*004a*/ 	.short	(.L_69 - .L_68)
.L_68:
        /*004c*/ 	.word	0x00000000
        /*0050*/ 	.short	0x0000
        /*0052*/ 	.short	0x0000
        /*0054*/ 	.byte	0x00, 0xf5, 0x21, 0x00


	//----- nvinfo : EIATTR_SPARSE_MMA_MASK
	.align		4
.L_69:
        /*0058*/ 	.byte	0x03, 0x50
        /*005a*/ 	.short	0x0000


	//----- nvinfo : EIATTR_MAXREG_COUNT
	.align		4
        /*005c*/ 	.byte	0x03, 0x1b
        /*005e*/ 	.short	0x00ff


	//----- nvinfo : EIATTR_MERCURY_ISA_VERSION
	.align		4
        /*0060*/ 	.byte	0x03, 0x5f
        /*0062*/ 	.short	0x0101


	//----- nvinfo : EIATTR_VRC_CTA_INIT_COUNT
	.align		4
        /*0064*/ 	.byte	0x02, 0x4a
	.zero		1
	.zero		1


	//----- nvinfo : EIATTR_EXIT_INSTR_OFFSETS
	.align		4
        /*0068*/ 	.byte	0x04, 0x1c
        /*006a*/ 	.short	(.L_71 - .L_70)


	//   ....[0]....
.L_70:
        /*006c*/ 	.word	0x000000a0


	//   ....[1]....
        /*0070*/ 	.word	0x00000bc0


	//----- nvinfo : EIATTR_CBANK_PARAM_SIZE
	.align		4
.L_71:
        /*0074*/ 	.byte	0x03, 0x19
        /*0076*/ 	.short	0x001c


	//----- nvinfo : EIATTR_PARAM_CBANK
	.align		4
        /*0078*/ 	.byte	0x04, 0x0a
        /*007a*/ 	.short	(.L_73 - .L_72)
	.align		4
.L_72:
        /*007c*/ 	.word	index@(.nv.constant0._Z27row_major_row_access_kernelPKfPfiii)
        /*0080*/ 	.short	0x0380
        /*0082*/ 	.short	0x001c


	//----- nvinfo : EIATTR_SW_WAR
	.align		4
.L_73:
        /*0084*/ 	.byte	0x04, 0x36
        /*0086*/ 	.short	(.L_75 - .L_74)
.L_74:
        /*0088*/ 	.word	0x00000008
.L_75:


//--------------------- .nv.callgraph             --------------------------
	.section	.nv.callgraph,"",@"SHT_CUDA_CALLGRAPH"
	.align	4
	.sectionentsize	8
	.align		4
        /*0000*/ 	.word	0x00000000
	.align		4
        /*0004*/ 	.word	0xffffffff
	.align		4
        /*0008*/ 	.word	0x00000000
	.align		4
        /*000c*/ 	.word	0xfffffffe
	.align		4
        /*0010*/ 	.word	0x00000000
	.align		4
        /*0014*/ 	.word	0xfffffffd
	.align		4
        /*0018*/ 	.word	0x00000000
	.align		4
        /*001c*/ 	.word	0xfffffffc


//--------------------- .text._Z34col_major_padded_col_access_kernelPKfPfiiii --------------------------
	.section	.text._Z34col_major_padded_col_access_kernelPKfPfiiii,"ax",@progbits
	.align	128
        .global         _Z34col_major_padded_col_access_kernelPKfPfiiii
        .type           _Z34col_major_padded_col_access_kernelPKfPfiiii,@function
        .size           _Z34col_major_padded_col_access_kernelPKfPfiiii,(.L_x_21 - _Z34col_major_padded_col_access_kernelPKfPfiiii)
        .other          _Z34col_major_padded_col_access_kernelPKfPfiiii,@"STO_CUDA_ENTRY STV_DEFAULT"
_Z34col_major_padded_col_access_kernelPKfPfiiii:
.text._Z34col_major_padded_col_access_kernelPKfPfiiii:
[----:B------:R-:W-:Y:S01]  /*0000*/  LDC R1, c[0x0][0x37c] ;  /* 0x0000df00ff017b82 */ /* 0x000fe20000000800 */
[----:B------:R-:W0:Y:S07]  /*0010*/  S2R R3, SR_TID.X ;  /* 0x0000000000037919 */ /* 0x000e2e0000002100 */
[----:B------:R-:W0:Y:S01]  /*0020*/  S2UR UR4, SR_CTAID.X ;  /* 0x00000000000479c3 */ /* 0x000e220000002500 */
[----:B------:R-:W1:Y:S07]  /*0030*/  LDCU UR5, c[0x0][0x398] ;  /* 0x00007300ff0577ac */ /* 0x000e6e0008000800 */
[----:B------:R-:W0:Y:S02]  /*0040*/  LDC R0, c[0x0][0x360] ;  /* 0x0000d800ff007b82 */ /* 0x000e240000000800 */
[----:B0-----:R-:W-:-:S05]  /*0050*/  IMAD R0, R0, UR4, R3 ;  /* 0x0000000400007c24 */ /* 0x001fca000f8e0203 */
[----:B------:R-:W-:-:S04]  /*0060*/  SHF.R.S32.HI R5, RZ, 0x1f, R0 ;  /* 0x0000001fff057819 */ /* 0x000fc80000011400 */
[----:B------:R-:W-:-:S04]  /*0070*/  LEA.HI R5, R5, R0, RZ, 0x5 ;  /* 0x0000000005057211 */ /* 0x000fc800078f28ff */
[----:B------:R-:W-:-:S04]  /*0080*/  SHF.R.S32.HI R8, RZ, 0x5, R5 ;  /* 0x00000005ff087819 */ /* 0x000fc80000011405 */
[----:B-1----:R-:W-:-:S13]  /*0090*/  ISETP.GE.AND P0, PT, R8, UR5, PT ;  /* 0x0000000508007c0c */ /* 0x002fda000bf06270 */
[----:B------:R-:W-:Y:S05]  /*00a0*/  @P0 EXIT ;  /* 0x000000000000094d */ /* 0x000fea0003800000 */
[----:B------:R-:W0:Y:S01]  /*00b0*/  LDCU UR4, c[0x0][0x390] ;  /* 0x00007200ff0477ac */ /* 0x000e220008000800 */
[----:B------:R-:W-:Y:S01]  /*00c0*/  HFMA2 R2, -RZ, RZ, 0, 0 ;  /* 0x00000000ff027431 */ /* 0x000fe200000001ff */
[----:B------:R-:W1:Y:S01]  /*00d0*/  LDCU.64 UR8, c[0x0][0x358] ;  /* 0x00006b00ff0877ac */ /* 0x000e620008000a00 */
[----:B0-----:R-:W-:-:S09]  /*00e0*/  UISETP.GE.AND UP0, UPT, UR4, 0x1, UPT ;  /* 0x000000010400788c */ /* 0x001fd2000bf06270 */
[----:B-1----:R-:W-:Y:S05]  /*00f0*/  BRA.U !UP0, `(.L_x_0) ;  /* 0x0000000908b07547 */ /* 0x002fea000b800000 */
[----:B------:R-:W-:Y:S01]  /*0100*/  UISETP.GE.U32.AND UP0, UPT, UR4, 0x10, UPT ;  /* 0x000000100400788c */ /* 0x000fe2000bf06070 */
[----:B------:R-:W-:Y:S01]  /*0110*/  LOP3.LUT R9, R3, 0x1f, RZ, 0xc0, !PT ;  /* 0x0000001f03097812 */ /* 0x000fe200078ec0ff */
[----:B------:R-:W-:Y:S01]  /*0120*/  ULOP3.LUT UR5, UR4, 0xf, URZ, 0xc0, !UPT ;  /* 0x0000000f04057892 */ /* 0x000fe2000f8ec0ff */
[----:B------:R-:W-:Y:S01]  /*0130*/  IMAD.MOV.U32 R2, RZ, RZ, RZ ;  /* 0x000000ffff027224 */ /* 0x000fe200078e00ff */
[----:B------:R-:W-:Y:S02]  /*0140*/  MOV R10, RZ ;  /* 0x000000ff000a7202 */ /* 0x000fe40000000f00 */
[----:B------:R-:W-:-:S03]  /*0150*/  UISETP.NE.AND UP1, UPT, UR5, URZ, UPT ;  /* 0x000000ff0500728c */ /* 0x000fc6000bf25270 */
[----:B------:R-:W-:Y:S08]  /*0160*/  BRA.U !UP0, `(.L_x_1) ;  /* 0x0000000508307547 */ /* 0x000ff0000b800000 */
[----:B------:R-:W0:Y:S01]  /*0170*/  LDC.64 R4, c[0x0][0x380] ;  /* 0x0000e000ff047b82 */ /* 0x000e220000000a00 */
[----:B------:R-:W-:Y:S01]  /*0180*/  ULOP3.LUT UR4, UR4, 0x7ffffff0, URZ, 0xc0, !UPT ;  /* 0x7ffffff004047892 */ /* 0x000fe2000f8ec0ff */
[----:B------:R-:W-:Y:S01]  /*0190*/  IMAD.MOV.U32 R2, RZ, RZ, RZ ;  /* 0x000000ffff027224 */ /* 0x000fe200078e00ff */
[----:B------:R-:W-:Y:S01]  /*01a0*/  MOV R11, RZ ;  /* 0x000000ff000b7202 */ /* 0x000fe20000000f00 */
[----:B------:R-:W1:Y:S03]  /*01b0*/  LDCU UR6, c[0x0][0x394] ;  /* 0x00007280ff0677ac */ /* 0x000e660008000800 */
[----:B------:R-:W-:Y:S01]  /*01c0*/  IMAD.U32 R10, RZ, RZ, UR4 ;  /* 0x00000004ff0a7e24 */ /* 0x000fe2000f8e00ff */
[----:B------:R-:W2:Y:S06]  /*01d0*/  LDCU UR7, c[0x0][0x39c] ;  /* 0x00007380ff0777ac */ /* 0x000eac0008000800 */
.L_x_2:
[----:B------:R-:W-:-:S04]  /*01e0*/  LEA R13, R11, R9, 0x5 ;  /* 0x000000090b0d7211 */ /* 0x000fc800078e28ff */
[C---:B-1----:R-:W-:Y:S01]  /*01f0*/  ISETP.GE.AND P2, PT, R13.reuse, UR6, PT ;  /* 0x000000060d007c0c */ /* 0x042fe2000bf46270 */
[----:B------:R-:W-:Y:S02]  /*0200*/  VIADD R6, R13, 0x20 ;  /* 0x000000200d067836 */ /* 0x000fe40000000000 */
[----:B--2---:R-:W-:-:S03]  /*0210*/  IMAD R7, R8, UR7, R13 ;  /* 0x0000000708077c24 */ /* 0x004fc6000f8e020d */
[----:B------:R-:W-:Y:S01]  /*0220*/  ISETP.GE.AND P3, PT, R6, UR6, PT ;  /* 0x0000000606007c0c */ /* 0x000fe2000bf66270 */
[----:B0-----:R-:W-:-:S06]  /*0230*/  IMAD.WIDE R6, R7, 0x4, R4 ;  /* 0x0000000407067825 */ /* 0x001fcc00078e0204 */
[----:B------:R-:W2:Y:S06]  /*0240*/  @!P2 LDG.E.CONSTANT R15, desc[UR8][R6.64] ;  /* 0x00000008060fa981 */ /* 0x000eac000c1e9900 */
[----:B------:R-:W3:Y:S01]  /*0250*/  @!P3 LDG.E.CONSTANT R17, desc[UR8][R6.64+0x80] ;  /* 0x000080080611b981 */ /* 0x000ee2000c1e9900 */
[C---:B------:R-:W-:Y:S01]  /*0260*/  IADD3 R12, PT, PT, R13.reuse, 0x40, RZ ;  /* 0x000000400d0c7810 */ /* 0x040fe20007ffe0ff */
[----:B------:R-:W-:-:S03]  /*0270*/  VIADD R14, R13, 0x60 ;  /* 0x000000600d0e7836 */ /* 0x000fc60000000000 */
[----:B------:R-:W-:Y:S02]  /*0280*/  ISETP.GE.AND P4, PT, R12, UR6, PT ;  /* 0x000000060c007c0c */ /* 0x000fe4000bf86270 */
[----:B------:R-:W-:Y:S01]  /*0290*/  ISETP.GE.AND P5, PT, R14, UR6, PT ;  /* 0x000000060e007c0c */ /* 0x000fe2000bfa6270 */
[C---:B------:R-:W-:Y:S01]  /*02a0*/  VIADD R14, R13.reuse, 0xa0 ;  /* 0x000000a00d0e7836 */ /* 0x040fe20000000000 */
[----:B------:R-:W-:-:S04]  /*02b0*/  IADD3 R12, PT, PT, R13, 0x80, RZ ;  /* 0x000000800d0c7810 */ /* 0x000fc80007ffe0ff */
[----:B------:R-:W-:Y:S02]  /*02c0*/  ISETP.GE.AND P6, PT, R12, UR6, PT ;  /* 0x000000060c007c0c */ /* 0x000fe4000bfc6270 */
[----:B------:R-:W-:Y:S02]  /*02d0*/  ISETP.GE.AND P0, PT, R14, UR6, PT ;  /* 0x000000060e007c0c */ /* 0x000fe4000bf06270 */
[C---:B------:R-:W-:Y:S01]  /*02e0*/  IADD3 R12, PT, PT, R13.reuse, 0xc0, RZ ;  /* 0x000000c00d0c7810 */ /* 0x040fe20007ffe0ff */
[----:B------:R-:W4:Y:S01]  /*02f0*/  @!P4 LDG.E.CONSTANT R19, desc[UR8][R6.64+0x100] ;  /* 0x000100080613c981 */ /* 0x000f22000c1e9900 */
[C---:B------:R-:W-:Y:S02]  /*0300*/  VIADD R14, R13.reuse, 0xe0 ;  /* 0x000000e00d0e7836 */ /* 0x040fe40000000000 */
[----:B------:R-:W-:Y:S01]  /*0310*/  ISETP.GE.AND P1, PT, R12, UR6, PT ;  /* 0x000000060c007c0c */ /* 0x000fe2000bf26270 */
[----:B------:R-:W5:Y:S01]  /*0320*/  @!P5 LDG.E.CONSTANT R21, desc[UR8][R6.64+0x180] ;  /* 0x000180080615d981 */ /* 0x000f62000c1e9900 */
[----:B------:R-:W-:-:S11]  /*0330*/  IADD3 R12, PT, PT, R13, 0x100, RZ ;  /* 0x000001000d0c7810 */ /* 0x000fd60007ffe0ff */
[----:B------:R-:W5:Y:S01]  /*0340*/  @!P1 LDG.E.CONSTANT R23, desc[UR8][R6.64+0x300] ;  /* 0x0003000806179981 */ /* 0x000f62000c1e9900 */
[----:B--2---:R-:W-:Y:S01]  /*0350*/  @!P2 FADD R2, R2, R15 ;  /* 0x0000000f0202a221 */ /* 0x004fe20000000000 */
[----:B------:R-:W-:Y:S02]  /*0360*/  ISETP.GE.AND P2, PT, R14, UR6, PT ;  /* 0x000000060e007c0c */ /* 0x000fe4000bf46270 */
[----:B------:R-:W2:Y:S01]  /*0370*/  @!P6 LDG.E.CONSTANT R15, desc[UR8][R6.64+0x200] ;  /* 0x00020008060fe981 */ /* 0x000ea2000c1e9900 */
[----:B---3--:R-:W-:Y:S01]  /*0380*/  @!P3 FADD R2, R2, R17 ;  /* 0x000000110202b221 */ /* 0x008fe20000000000 */
[----:B------:R-:W-:Y:S02]  /*0390*/  ISETP.GE.AND P3, PT, R12, UR6, PT ;  /* 0x000000060c007c0c */ /* 0x000fe4000bf66270 */
[----:B------:R-:W3:Y:S07]  /*03a0*/  @!P0 LDG.E.CONSTANT R17, desc[UR8][R6.64+0x280] ;  /* 0x0002800806118981 */ /* 0x000eee000c1e9900 */
[----:B------:R-:W3:Y:S04]  /*03b0*/  @!P2 LDG.E.CONSTANT R25, desc[UR8][R6.64+0x380] ;  /* 0x000380080619a981 */ /* 0x000ee8000c1e9900 */
[----:B------:R-:W3:Y:S01]  /*03c0*/  @!P3 LDG.E.CONSTANT R27, desc[UR8][R6.64+0x400] ;  /* 0x00040008061bb981 */ /* 0x000ee2000c1e9900 */
[C---:B------:R-:W-:Y:S01]  /*03d0*/  VIADD R12, R13.reuse, 0x120 ;  /* 0x000001200d0c7836 */ /* 0x040fe20000000000 */
[----:B------:R-:W-:Y:S01]  /*03e0*/  IADD3 R14, PT, PT, R13, 0x140, RZ ;  /* 0x000001400d0e7810 */ /* 0x000fe20007ffe0ff */
[----:B----4-:R-:W-:-:S03]  /*03f0*/  @!P4 FADD R2, R2, R19 ;  /* 0x000000130202c221 */ /* 0x010fc60000000000 */
[----:B------:R-:W-:Y:S01]  /*0400*/  ISETP.GE.AND P4, PT, R12, UR6, PT ;  /* 0x000000060c007c0c */ /* 0x000fe2000bf86270 */
[C---:B------:R-:W-:Y:S02]  /*0410*/  VIADD R12, R13.reuse, 0x160 ;  /* 0x000001600d0c7836 */ /* 0x040fe40000000000 */
[----:B-----5:R-:W-:Y:S01]  /*0420*/  @!P5 FADD R2, R2, R21 ;  /* 0x000000150202d221 */ /* 0x020fe20000000000 */
[----:B------:R-:W-:Y:S02]  /*0430*/  ISETP.GE.AND P5, PT, R14, UR6, PT ;  /* 0x000000060e007c0c */ /* 0x000fe4000bfa6270 */
[----:B------:R-:W-:Y:S01]  /*0440*/  IADD3 R14, PT, PT, R13, 0x180, RZ ;  /* 0x000001800d0e7810 */ /* 0x000fe20007ffe0ff */
[----:B--2---:R-:W-:Y:S01]  /*0450*/  @!P6 FADD R2, R2, R15 ;  /* 0x0000000f0202e221 */ /* 0x004fe20000000000 */
[----:B------:R-:W-:-:S05]  /*0460*/  ISETP.GE.AND P6, PT, R12, UR6, PT ;  /* 0x000000060c007c0c */ /* 0x000fca000bfc6270 */
[----:B------:R-:W2:Y:S01]  /*0470*/  @!P4 LDG.E.CONSTANT R15, desc[UR8][R6.64+0x480] ;  /* 0x00048008060fc981 */ /* 0x000ea2000c1e9900 */
[----:B---3--:R-:W-:Y:S01]  /*0480*/  @!P0 FADD R2, R2, R17 ;  /* 0x0000001102028221 */ /* 0x008fe20000000000 */
[----:B------:R-:W-:Y:S01]  /*0490*/  ISETP.GE.AND P0, PT, R14, UR6, PT ;  /* 0x000000060e007c0c */ /* 0x000fe2000bf06270 */
[C---:B------:R-:W-:Y:S01]  /*04a0*/  VIADD R14, R13.reuse, 0x1a0 ;  /* 0x000001a00d0e7836 */ /* 0x040fe20000000000 */
[C---:B------:R-:W-:Y:S01]  /*04b0*/  IADD3 R12, PT, PT, R13.reuse, 0x1c0, RZ ;  /* 0x000001c00d0c7810 */ /* 0x040fe20007ffe0ff */
[----:B------:R-:W-:Y:S01]  /*04c0*/  @!P1 FADD R2, R2, R23 ;  /* 0x0000001702029221 */ /* 0x000fe20000000000 */
[----:B------:R-:W3:Y:S03]  /*04d0*/  @!P5 LDG.E.CONSTANT R17, desc[UR8][R6.64+0x500] ;  /* 0x000500080611d981 */ /* 0x000ee6000c1e9900 */
[----:B------:R-:W-:Y:S01]  /*04e0*/  @!P2 FADD R2, R2, R25 ;  /* 0x000000190202a221 */ /* 0x000fe20000000000 */
[----:B------:R-:W-:Y:S01]  /*04f0*/  ISETP.GE.AND P2, PT, R12, UR6, PT ;  /* 0x000000060c007c0c */ /* 0x000fe2000bf46270 */
[----:B------:R-:W-:Y:S01]  /*0500*/  VIADD R12, R13, 0x1e0 ;  /* 0x000001e00d0c7836 */ /* 0x000fe20000000000 */
[----:B------:R-:W-:Y:S01]  /*0510*/  ISETP.GE.AND P1, PT, R14, UR6, PT ;  /* 0x000000060e007c0c */ /* 0x000fe2000bf26270 */
[----:B------:R-:W4:Y:S01]  /*0520*/  @!P6 LDG.E.CONSTANT R13, desc[UR8][R6.64+0x580] ;  /* 0x00058008060de981 */ /* 0x000f22000c1e9900 */
[----:B------:R-:W-:-:S03]  /*0530*/  @!P3 FADD R2, R2, R27 ;  /* 0x0000001b0202b221 */ /* 0x000fc60000000000 */
[----:B------:R-:W5:Y:S01]  /*0540*/  @!P0 LDG.E.CONSTANT R19, desc[UR8][R6.64+0x600] ;  /* 0x0006000806138981 */ /* 0x000f62000c1e9900 */
[----:B------:R-:W-:-:S05]  /*0550*/  ISETP.GE.AND P3, PT, R12, UR6, PT ;  /* 0x000000060c007c0c */ /* 0x000fca000bf66270 */
[----:B------:R-:W5:Y:S04]  /*0560*/  @!P2 LDG.E.CONSTANT R23, desc[UR8][R6.64+0x700] ;  /* 0x000700080617a981 */ /* 0x000f68000c1e9900 */
[----:B------:R-:W5:Y:S04]  /*0570*/  @!P1 LDG.E.CONSTANT R21, desc[UR8][R6.64+0x680] ;  /* 0x0006800806159981 */ /* 0x000f68000c1e9900 */
[----:B------:R-:W5:Y:S01]  /*0580*/  @!P3 LDG.E.CONSTANT R25, desc[UR8][R6.64+0x780] ;  /* 0x000780080619b981 */ /* 0x000f62000c1e9900 */
[----:B------:R-:W-:Y:S01]  /*0590*/  IADD3 R11, PT, PT, R11, 0x10, RZ ;  /* 0x000000100b0b7810 */ /* 0x000fe20007ffe0ff */
[----:B--2---:R-:W-:-:S04]  /*05a0*/  @!P4 FADD R2, R2, R15 ;  /* 0x0000000f0202c221 */ /* 0x004fc80000000000 */
[----:B---3--:R-:W-:-:S04]  /*05b0*/  @!P5 FADD R2, R2, R17 ;  /* 0x000000110202d221 */ /* 0x008fc80000000000 */
[----:B----4-:R-:W-:-:S04]  /*05c0*/  @!P6 FADD R2, R2, R13 ;  /* 0x0000000d0202e221 */ /* 0x010fc80000000000 */
[----:B-----5:R-:W-:Y:S01]  /*05d0*/  @!P0 FADD R2, R2, R19 ;  /* 0x0000001302028221 */ /* 0x020fe20000000000 */
[----:B------:R-:W-:-:S03]  /*05e0*/  ISETP.NE.AND P0, PT, R11, R10, PT ;  /* 0x0000000a0b00720c */ /* 0x000fc60003f05270 */
[----:B------:R-:W-:-:S04]  /*05f0*/  @!P1 FADD R2, R2, R21 ;  /* 0x0000001502029221 */ /* 0x000fc80000000000 */
[----:B------:R-:W-:-:S04]  /*0600*/  @!P2 FADD R2, R2, R23 ;  /* 0x000000170202a221 */ /* 0x000fc80000000000 */
[----:B------:R-:W-:Y:S02]  /*0610*/  @!P3 FADD R2, R2, R25 ;  /* 0x000000190202b221 */ /* 0x000fe40000000000 */
[----:B------:R-:W-:Y:S05]  /*0620*/  @P0 BRA `(.L_x_2) ;  /* 0xfffffff800ec0947 */ /* 0x000fea000383ffff */
.L_x_1:
[----:B------:R-:W-:Y:S05]  /*0630*/  BRA.U !UP1, `(.L_x_0) ;  /* 0x0000000509607547 */ /* 0x000fea000b800000 */
[----:B------:R-:W0:Y:S01]  /*0640*/  LDCU UR4, c[0x0][0x390] ;  /* 0x00007200ff0477ac */ /* 0x000e220008000800 */
[----:B------:R-:W-:Y:S02]  /*0650*/  UISETP.GE.U32.AND UP0, UPT, UR5, 0x8, UPT ;  /* 0x000000080500788c */ /* 0x000fe4000bf06070 */
[----:B0-----:R-:W-:-:S04]  /*0660*/  ULOP3.LUT UR6, UR4, 0x7, URZ, 0xc0, !UPT ;  /* 0x0000000704067892 */ /* 0x001fc8000f8ec0ff */
[----:B------:R-:W-:-:S03]  /*0670*/  UISETP.NE.AND UP1, UPT, UR6, URZ, UPT ;  /* 0x000000ff0600728c */ /* 0x000fc6000bf25270 */
[----:B------:R-:W-:Y:S08]  /*0680*/  BRA.U !UP0, `(.L_x_3) ;  /* 0x0000000108987547 */ /* 0x000ff0000b800000 */
[----:B------:R-:W0:Y:S01]  /*0690*/  LDCU UR5, c[0x0][0x394] ;  /* 0x00007280ff0577ac */ /* 0x000e220008000800 */
[----:B------:R-:W1:Y:S01]  /*06a0*/  LDC.64 R4, c[0x0][0x380] ;  /* 0x0000e000ff047b82 */ /* 0x000e620000000a00 */
[----:B------:R-:W-:Y:S01]  /*06b0*/  IMAD R15, R10, 0x20, R9 ;  /* 0x000000200a0f7824 */ /* 0x000fe200078e0209 */
[----:B------:R-:W2:Y:S04]  /*06c0*/  LDCU UR7, c[0x0][0x39c] ;  /* 0x00007380ff0777ac */ /* 0x000ea80008000800 */
[----:B0-----:R-:W-:Y:S01]  /*06d0*/  ISETP.GE.AND P6, PT, R15, UR5, PT ;  /* 0x000000050f007c0c */ /* 0x001fe2000bfc6270 */
[----:B--2---:R-:W-:-:S04]  /*06e0*/  IMAD R7, R8, UR7, R15 ;  /* 0x0000000708077c24 */ /* 0x004fc8000f8e020f */
[----:B-1----:R-:W-:-:S08]  /*06f0*/  IMAD.WIDE R4, R7, 0x4, R4 ;  /* 0x0000000407047825 */ /* 0x002fd000078e0204 */
[----:B------:R-:W2:Y:S01]  /*0700*/  @!P6 LDG.E.CONSTANT R7, desc[UR8][R4.64] ;  /* 0x000000080407e981 */ /* 0x000ea2000c1e9900 */
        /* <DEDUP_REMOVED lines=9> */
[----:B------:R-:W3:Y:S01]  /*07a0*/  @!P5 LDG.E.CONSTANT R11, desc[UR8][R4.64+0x80] ;  /* 0x00008008040bd981 */ /* 0x000ee2000c1e9900 */
[C---:B------:R-:W-:Y:S02]  /*07b0*/  VIADD R12, R15.reuse, 0xc0 ;  /* 0x000000c00f0c7836 */ /* 0x040fe40000000000 */
[----:B------:R-:W-:Y:S01]  /*07c0*/  ISETP.GE.AND P1, PT, R6, UR5, PT ;  /* 0x0000000506007c0c */ /* 0x000fe2000bf26270 */
[----:B------:R-:W4:Y:S01]  /*07d0*/  @!P4 LDG.E.CONSTANT R13, desc[UR8][R4.64+0x100] ;  /* 0x00010008040dc981 */ /* 0x000f22000c1e9900 */
[----:B------:R-:W-:-:S02]  /*07e0*/  IADD3 R6, PT, PT, R15, 0xe0, RZ ;  /* 0x000000e00f067810 */ /* 0x000fc40007ffe0ff */
[----:B------:R-:W-:Y:S01]  /*07f0*/  ISETP.GE.AND P0, PT, R12, UR5, PT ;  /* 0x000000050c007c0c */ /* 0x000fe2000bf06270 */
[----:B------:R-:W5:Y:S08]  /*0800*/  @!P3 LDG.E.CONSTANT R15, desc[UR8][R4.64+0x180] ;  /* 0x00018008040fb981 */ /* 0x000f70000c1e9900 */
[----:B------:R-:W5:Y:S04]  /*0810*/  @!P1 LDG.E.CONSTANT R17, desc[UR8][R4.64+0x280] ;  /* 0x0002800804119981 */ /* 0x000f68000c1e9900 */
[----:B------:R-:W5:Y:S01]  /*0820*/  @!P0 LDG.E.CONSTANT R19, desc[UR8][R4.64+0x300] ;  /* 0x0003000804138981 */ /* 0x000f62000c1e9900 */
[----:B--2---:R-:W-:Y:S01]  /*0830*/  @!P6 FADD R2, R2, R7 ;  /* 0x000000070202e221 */ /* 0x004fe20000000000 */
[----:B------:R-:W-:-:S02]  /*0840*/  ISETP.GE.AND P6, PT, R6, UR5, PT ;  /* 0x0000000506007c0c */ /* 0x000fc4000bfc6270 */
[----:B------:R-:W2:Y:S11]  /*0850*/  @!P2 LDG.E.CONSTANT R7, desc[UR8][R4.64+0x200] ;  /* 0x000200080407a981 */ /* 0x000eb6000c1e9900 */
[----:B------:R-:W2:Y:S01]  /*0860*/  @!P6 LDG.E.CONSTANT R21, desc[UR8][R4.64+0x380] ;  /* 0x000380080415e981 */ /* 0x000ea2000c1e9900 */
[----:B---3--:R-:W-:-:S04]  /*0870*/  @!P5 FADD R2, R2, R11 ;  /* 0x0000000b0202d221 */ /* 0x008fc80000000000 */
[----:B----4-:R-:W-:-:S04]  /*0880*/  @!P4 FADD R2, R2, R13 ;  /* 0x0000000d0202c221 */ /* 0x010fc80000000000 */
[----:B-----5:R-:W-:Y:S01]  /*0890*/  @!P3 FADD R2, R2, R15 ;  /* 0x0000000f0202b221 */ /* 0x020fe20000000000 */
[----:B------:R-:W-:-:S03]  /*08a0*/  VIADD R10, R10, 0x8 ;  /* 0x000000080a0a7836 */ /* 0x000fc60000000000 */
[----:B--2---:R-:W-:-:S04]  /*08b0*/  @!P2 FADD R2, R2, R7 ;  /* 0x000000070202a221 */ /* 0x004fc80000000000 */
[----:B------:R-:W-:-:S04]  /*08c0*/  @!P1 FADD R2, R2, R17 ;  /* 0x0000001102029221 */ /* 0x000fc80000000000 */
[----:B------:R-:W-:-:S04]  /*08d0*/  @!P0 FADD R2, R2, R19 ;  /* 0x0000001302028221 */ /* 0x000fc80000000000 */
[----:B------:R-:W-:-:S07]  /*08e0*/  @!P6 FADD R2, R2, R21 ;  /* 0x000000150202e221 */ /* 0x000fce0000000000 */
.L_x_3:
[----:B------:R-:W-:Y:S05]  /*08f0*/  BRA.U !UP1, `(.L_x_0) ;  /* 0x0000000109b07547 */ /* 0x000fea000b800000 */
[----:B------:R-:W-:Y:S02]  /*0900*/  UISETP.GE.U32.AND UP0, UPT, UR6, 0x4, UPT ;  /* 0x000000040600788c */ /* 0x000fe4000bf06070 */
[----:B------:R-:W-:-:S04]  /*0910*/  ULOP3.LUT UR4, UR4, 0x3, URZ, 0xc0, !UPT ;  /* 0x0000000304047892 */ /* 0x000fc8000f8ec0ff */
[----:B------:R-:W-:-:S03]  /*0920*/  UISETP.NE.AND UP1, UPT, UR4, URZ, UPT ;  /* 0x000000ff0400728c */ /* 0x000fc6000bf25270 */
[----:B------:R-:W-:Y:S08]  /*0930*/  BRA.U !UP0, `(.L_x_4) ;  /* 0x0000000108587547 */ /* 0x000ff0000b800000 */
[----:B------:R-:W0:Y:S01]  /*0940*/  LDCU UR5, c[0x0][0x394] ;  /* 0x00007280ff0577ac */ /* 0x000e220008000800 */
[----:B------:R-:W1:Y:S01]  /*0950*/  LDC.64 R4, c[0x0][0x380] ;  /* 0x0000e000ff047b82 */ /* 0x000e620000000a00 */
[----:B------:R-:W-:Y:S01]  /*0960*/  LEA R11, R10, R9, 0x5 ;  /* 0x000000090a0b7211 */ /* 0x000fe200078e28ff */
[----:B------:R-:W2:Y:S03]  /*0970*/  LDCU UR6, c[0x0][0x39c] ;  /* 0x00007380ff0677ac */ /* 0x000ea60008000800 */
[C---:B------:R-:W-:Y:S01]  /*0980*/  IADD3 R12, PT, PT, R11.reuse, 0x40, RZ ;  /* 0x000000400b0c7810 */ /* 0x040fe20007ffe0ff */
[C---:B------:R-:W-:Y:S01]  /*0990*/  VIADD R6, R11.reuse, 0x20 ;  /* 0x000000200b067836 */ /* 0x040fe20000000000 */
[----:B0-----:R-:W-:-:S04]  /*09a0*/  ISETP.GE.AND P0, PT, R11, UR5, PT ;  /* 0x000000050b007c0c */ /* 0x001fc8000bf06270 */
[----:B------:R-:W-:Y:S01]  /*09b0*/  ISETP.GE.AND P1, PT, R6, UR5, PT ;  /* 0x0000000506007c0c */ /* 0x000fe2000bf26270 */
[----:B------:R-:W-:Y:S01]  /*09c0*/  VIADD R6, R11, 0x60 ;  /* 0x000000600b067836 */ /* 0x000fe20000000000 */
[----:B------:R-:W-:Y:S01]  /*09d0*/  ISETP.GE.AND P2, PT, R12, UR5, PT ;  /* 0x000000050c007c0c */ /* 0x000fe2000bf46270 */
[----:B--2---:R-:W-:-:S03]  /*09e0*/  IMAD R7, R8, UR6, R11 ;  /* 0x0000000608077c24 */ /* 0x004fc6000f8e020b */
[----:B------:R-:W-:Y:S01]  /*09f0*/  ISETP.GE.AND P3, PT, R6, UR5, PT ;  /* 0x0000000506007c0c */ /* 0x000fe2000bf66270 */
[----:B-1----:R-:W-:-:S05]  /*0a00*/  IMAD.WIDE R4, R7, 0x4, R4 ;  /* 0x0000000407047825 */ /* 0x002fca00078e0204 */
[----:B------:R-:W2:Y:S04]  /*0a10*/  @!P0 LDG.E.CONSTANT R7, desc[UR8][R4.64] ;  /* 0x0000000804078981 */ /* 0x000ea8000c1e9900 */
[----:B------:R-:W3:Y:S04]  /*0a20*/  @!P1 LDG.E.CONSTANT R11, desc[UR8][R4.64+0x80] ;  /* 0x00008008040b9981 */ /* 0x000ee8000c1e9900 */
[----:B------:R-:W4:Y:S04]  /*0a30*/  @!P2 LDG.E.CONSTANT R13, desc[UR8][R4.64+0x100] ;  /* 0x00010008040da981 */ /* 0x000f28000c1e9900 */
[----:B------:R-:W5:Y:S01]  /*0a40*/  @!P3 LDG.E.CONSTANT R15, desc[UR8][R4.64+0x180] ;  /* 0x00018008040fb981 */ /* 0x000f62000c1e9900 */
[----:B------:R-:W-:Y:S01]  /*0a50*/  IADD3 R10, PT, PT, R10, 0x4, RZ ;  /* 0x000000040a0a7810 */ /* 0x000fe20007ffe0ff */
[----:B--2---:R-:W-:-:S04]  /*0a60*/  @!P0 FADD R2, R2, R7 ;  /* 0x0000000702028221 */ /* 0x004fc80000000000 */
[----:B---3--:R-:W-:-:S04]  /*0a70*/  @!P1 FADD R2, R2, R11 ;  /* 0x0000000b02029221 */ /* 0x008fc80000000000 */
[----:B----4-:R-:W-:-:S04]  /*0a80*/  @!P2 FADD R2, R2, R13 ;  /* 0x0000000d0202a221 */ /* 0x010fc80000000000 */
[----:B-----5:R-:W-:-:S07]  /*0a90*/  @!P3 FADD R2, R2, R15 ;  /* 0x0000000f0202b221 */ /* 0x020fce0000000000 */
.L_x_4:
[----:B------:R-:W-:Y:S05]  /*0aa0*/  BRA.U !UP1, `(.L_x_0) ;  /* 0x0000000109447547 */ /* 0x000fea000b800000 */
[----:B------:R-:W0:Y:S01]  /*0ab0*/  LDCU UR5, c[0x0][0x39c] ;  /* 0x00007380ff0577ac */ /* 0x000e220008000800 */
[----:B------:R-:W-:Y:S01]  /*0ac0*/  SHF.L.U32 R10, R10, 0x5, RZ ;  /* 0x000000050a0a7819 */ /* 0x000fe200000006ff */
[----:B------:R-:W1:Y:S03]  /*0ad0*/  LDCU UR6, c[0x0][0x394] ;  /* 0x00007280ff0677ac */ /* 0x000e660008000800 */
[----:B------:R-:W-:Y:S01]  /*0ae0*/  LOP3.LUT R3, R10, 0x1f, R3, 0xf8, !PT ;  /* 0x0000001f0a037812 */ /* 0x000fe200078ef803 */
[----:B------:R-:W-:Y:S01]  /*0af0*/  UIADD3 UR4, UPT, UPT, -UR4, URZ, URZ ;  /* 0x000000ff04047290 */ /* 0x000fe2000fffe1ff */
[----:B0-----:R-:W-:-:S04]  /*0b00*/  IMAD R8, R8, UR5, R10 ;  /* 0x0000000508087c24 */ /* 0x001fc8000f8e020a */
[----:B-1----:R-:W-:-:S07]  /*0b10*/  IMAD.IADD R9, R9, 0x1, R8 ;  /* 0x0000000109097824 */ /* 0x002fce00078e0208 */
.L_x_5:
[----:B------:R-:W-:-:S13]  /*0b20*/  ISETP.GE.AND P0, PT, R3, UR6, PT ;  /* 0x0000000603007c0c */ /* 0x000fda000bf06270 */
[----:B------:R-:W0:Y:S02]  /*0b30*/  @!P0 LDC.64 R4, c[0x0][0x380] ;  /* 0x0000e000ff048b82 */ /* 0x000e240000000a00 */
[----:B0-----:R-:W-:-:S06]  /*0b40*/  @!P0 IMAD.WIDE R4, R9, 0x4, R4 ;  /* 0x0000000409048825 */ /* 0x001fcc00078e0204 */
[----:B------:R-:W2:Y:S01]  /*0b50*/  @!P0 LDG.E.CONSTANT R5, desc[UR8][R4.64] ;  /* 0x0000000804058981 */ /* 0x000ea2000c1e9900 */
[----:B------:R-:W-:Y:S01]  /*0b60*/  UIADD3 UR4, UPT, UPT, UR4, 0x1, URZ ;  /* 0x0000000104047890 */ /* 0x000fe2000fffe0ff */
[----:B------:R-:W-:Y:S02]  /*0b70*/  IADD3 R3, PT, PT, R3, 0x20, RZ ;  /* 0x0000002003037810 */ /* 0x000fe40007ffe0ff */
[----:B------:R-:W-:Y:S01]  /*0b80*/  IADD3 R9, PT, PT, R9, 0x20, RZ ;  /* 0x0000002009097810 */ /* 0x000fe20007ffe0ff */
[----:B------:R-:W-:Y:S01]  /*0b90*/  UISETP.NE.AND UP0, UPT, UR4, URZ, UPT ;  /* 0x000000ff0400728c */ /* 0x000fe2000bf05270 */
[----:B--2---:R-:W-:-:S08]  /*0ba0*/  @!P0 FADD R2, R2, R5 ;  /* 0x0000000502028221 */ /* 0x004fd00000000000 */
[----:B------:R-:W-:Y:S05]  /*0bb0*/  BRA.U UP0, `(.L_x_5) ;  /* 0xfffffffd00d87547 */ /* 0x000fea000b83ffff */
.L_x_0:
[----:B------:R-:W0:Y:S02]  /*0bc0*/  LDC.64 R4, c[0x0][0x388] ;  /* 0x0000e200ff047b82 */ /* 0x000e240000000a00 */
[----:B0-----:R-:W-:-:S05]  /*0bd0*/  IMAD.WIDE R4, R0, 0x4, R4 ;  /* 0x0000000400047825 */ /* 0x001fca00078e0204 */
[----:B------:R-:W-:Y:S01]  /*0be0*/  STG.E desc[UR8][R4.64], R2 ;  /* 0x0000000204007986 */ /* 0x000fe2000c101908 */
[----:B------:R-:W-:Y:S05]  /*0bf0*/  EXIT ;  /* 0x000000000000794d */ /* 0x000fea0003800000 */
.L_x_6:
[----:B------:R-:W-:-:S00]  /*0c00*/  BRA `(.L_x_6) ;  /* 0xfffffffc00fc7947 */ /* 0x000fc0000383ffff */
[----:B------:R-:W-:-:S00]  /*0c10*/  NOP ;  /* 0x0000000000007918 */ /* 0x000fc00000000000 */
        /* <DEDUP_REMOVED lines=14> */
.L_x_21:


//--------------------- .text._Z29row_major_col_mismatch_kernelPKfPfiii --------------------------
	.section	.text._Z29row_major_col_mismatch_kernelPKfPfiii,"ax",@progbits
	.align	128
        .global         _Z29row_major_col_mismatch_kernelPKfPfiii
        .type           _Z29row_major_col_mismatch_kernelPKfPfiii,@function
        .size           _Z29row_major_col_mismatch_kernelPKfPfiii,(.L_x_22 - _Z29row_major_col_mismatch_kernelPKfPfiii)
        .other          _Z29row_major_col_mismatch_kernelPKfPfiii,@"STO_CUDA_ENTRY STV_DEFAULT"
_Z29row_major_col_mismatch_kernelPKfPfiii:
.text._Z29row_major_col_mismatch_kernelPKfPfiii:
[----:B------:R-:W-:Y:S01]  /*0000*/  LDC R1, c[0x0][0x37c] ;  /* 0x0000df00ff017b82 */ /* 0x000fe20000000800 */
[----:B------:R-:W0:Y:S07]  /*0010*/  S2R R7, SR_TID.X ;  /* 0x0000000000077919 */ /* 0x000e2e0000002100 */
[----:B------:R-:W0:Y:S01]  /*0020*/  S2UR UR4, SR_CTAID.X ;  /* 0x00000000000479c3 */ /* 0x000e220000002500 */
[----:B------:R-:W1:Y:S07]  /*0030*/  LDCU UR5, c[0x0][0x398] ;  /* 0x00007300ff0577ac */ /* 0x000e6e0008000800 */
[----:B------:R-:W0:Y:S01]  /*0040*/  LDC R0, c[0x0][0x360] ;  /* 0x0000d800ff007b82 */ /* 0x000e220000000800 */
[----:B-1----:R-:W-:Y:S01]  /*0050*/  MOV R2, UR5 ;  /* 0x0000000500027c02 */ /* 0x002fe20008000f00 */
[----:B0-----:R-:W-:-:S05]  /*0060*/  IMAD R0, R0, UR4, R7 ;  /* 0x0000000400007c24 */ /* 0x001fca000f8e0207 */
[----:B------:R-:W-:-:S04]  /*0070*/  SHF.R.S32.HI R3, RZ, 0x1f, R0 ;  /* 0x0000001fff037819 */ /* 0x000fc80000011400 */
[----:B------:R-:W-:-:S04]  /*0080*/  LEA.HI R3, R3, R0, RZ, 0x5 ;  /* 0x0000000003037211 */ /* 0x000fc800078f28ff */
[----:B------:R-:W-:-:S04]  /*0090*/  SHF.R.S32.HI R3, RZ, 0x5, R3 ;  /* 0x00000005ff037819 */ /* 0x000fc80000011403 */
[----:B------:R-:W-:-:S13]  /*00a0*/  ISETP.GE.AND P0, PT, R3, R2, PT ;  /* 0x000000020300720c */ /* 0x000fda0003f06270 */
        /* <DEDUP_REMOVED lines=9> */
[----:B------:R-:W-:Y:S02]  /*0140*/  MOV R5, RZ ;  /* 0x000000ff00057202 */ /* 0x000fe40000000f00 */
[----:B------:R-:W-:Y:S01]  /*0150*/  MOV R7, RZ ;  /* 0x000000ff00077202 */ /* 0x000fe20000000f00 */
[----:B------:R-:W-:-:S03]  /*0160*/  UISETP.NE.AND UP0, UPT, UR5, URZ, UPT ;  /* 0x000000ff0500728c */ /* 0x000fc6000bf05270 */
[----:B------:R-:W-:Y:S08]  /*0170*/  BRA.U !UP1, `(.L_x_8) ;  /* 0x0000000509447547 */ /* 0x000ff0000b800000 */
[----:B------:R-:W0:Y:S01]  /*0180*/  LDC R6, c[0x0][0x398] ;  /* 0x0000e600ff067b82 */ /* 0x000e220000000800 */
[----:B------:R-:W-:Y:S01]  /*0190*/  ULOP3.LUT UR4, UR4, 0x7ffffff8, URZ, 0xc0, !UPT ;  /* 0x7ffffff804047892 */ /* 0x000fe2000f8ec0ff */
[C---:B------:R-:W-:Y:S01]  /*01a0*/  LOP3.LUT R9, R4.reuse, 0x20, RZ, 0xfc, !PT ;  /* 0x0000002004097812 */ /* 0x040fe200078efcff */
[CCC-:B------:R-:W-:Y:S01]  /*01b0*/  IMAD R20, R4.reuse, R2.reuse, R3.reuse ;  /* 0x0000000204147224 */ /* 0x1c0fe200078e0203 */
[C---:B------:R-:W-:Y:S01]  /*01c0*/  LOP3.LUT R10, R4.reuse, 0x40, RZ, 0xfc, !PT ;  /* 0x00000040040a7812 */ /* 0x040fe200078efcff */
[----:B------:R-:W-:Y:S01]  /*01d0*/  IMAD.MOV.U32 R5, RZ, RZ, RZ ;  /* 0x000000ffff057224 */ /* 0x000fe200078e00ff */
[C---:B------:R-:W-:Y:S01]  /*01e0*/  LOP3.LUT R11, R4.reuse, 0x60, RZ, 0xfc, !PT ;  /* 0x00000060040b7812 */ /* 0x040fe200078efcff */
[-CC-:B------:R-:W-:Y:S01]  /*01f0*/  IMAD R9, R9, R2.reuse, R3.reuse ;  /* 0x0000000209097224 */ /* 0x180fe200078e0203 */
[----:B------:R-:W-:Y:S01]  /*0200*/  LOP3.LUT R21, R4, 0xa0, RZ, 0xfc, !PT ;  /* 0x000000a004157812 */ /* 0x000fe200078efcff */
[-CC-:B------:R-:W-:Y:S01]  /*0210*/  IMAD R10, R10, R2.reuse, R3.reuse ;  /* 0x000000020a0a7224 */ /* 0x180fe200078e0203 */
[C---:B------:R-:W-:Y:S01]  /*0220*/  LOP3.LUT R23, R4.reuse, 0xc0, RZ, 0xfc, !PT ;  /* 0x000000c004177812 */ /* 0x040fe200078efcff */
[-CC-:B------:R-:W-:Y:S01]  /*0230*/  IMAD R11, R11, R2.reuse, R3.reuse ;  /* 0x000000020b0b7224 */ /* 0x180fe200078e0203 */
[C---:B------:R-:W-:Y:S01]  /*0240*/  LOP3.LUT R25, R4.reuse, 0xe0, RZ, 0xfc, !PT ;  /* 0x000000e004197812 */ /* 0x040fe200078efcff */
[-CC-:B------:R-:W-:Y:S01]  /*0250*/  IMAD R21, R21, R2.reuse, R3.reuse ;  /* 0x0000000215157224 */ /* 0x180fe200078e0203 */
[----:B------:R-:W-:Y:S01]  /*0260*/  LOP3.LUT R22, R4, 0x80, RZ, 0xfc, !PT ;  /* 0x0000008004167812 */ /* 0x000fe200078efcff */
[-CC-:B------:R-:W-:Y:S01]  /*0270*/  IMAD R23, R23, R2.reuse, R3.reuse ;  /* 0x0000000217177224 */ /* 0x180fe200078e0203 */
[----:B------:R-:W-:Y:S01]  /*0280*/  MOV R7, UR4 ;  /* 0x0000000400077c02 */ /* 0x000fe20008000f00 */
[-CC-:B------:R-:W-:Y:S01]  /*0290*/  IMAD R25, R25, R2.reuse, R3.reuse ;  /* 0x0000000219197224 */ /* 0x180fe200078e0203 */
[----:B------:R-:W1:Y:S01]  /*02a0*/  LDCU UR7, c[0x0][0x394] ;  /* 0x00007280ff0777ac */ /* 0x000e620008000800 */
[----:B------:R-:W-:Y:S01]  /*02b0*/  IMAD R8, R22, R2, R3 ;  /* 0x0000000216087224 */ /* 0x000fe200078e0203 */
[----:B------:R-:W-:-:S12]  /*02c0*/  UIADD3 UR6, UPT, UPT, -UR4, URZ, URZ ;  /* 0x000000ff04067290 */ /* 0x000fd8000fffe1ff */
.L_x_9:
[----:B------:R-:W-:-:S04]  /*02d0*/  IADD3 R2, PT, PT, R22, -0x80, RZ ;  /* 0xffffff8016027810 */ /* 0x000fc80007ffe0ff */
[----:B-1----:R-:W-:-:S13]  /*02e0*/  ISETP.GE.AND P6, PT, R2, UR7, PT ;  /* 0x0000000702007c0c */ /* 0x002fda000bfc6270 */
[----:B------:R-:W1:Y:S02]  /*02f0*/  @!P6 LDC.64 R12, c[0x0][0x380] ;  /* 0x0000e000ff0ceb82 */ /* 0x000e640000000a00 */
[----:B-1----:R-:W-:-:S06]  /*0300*/  @!P6 IMAD.WIDE R14, R20, 0x4, R12 ;  /* 0x00000004140ee825 */ /* 0x002fcc00078e020c */
[----:B------:R1:W2:Y:S01]  /*0310*/  @!P6 LDG.E.CONSTANT R14, desc[UR8][R14.64] ;  /* 0x000000080e0ee981 */ /* 0x0002a2000c1e9900 */
[C---:B------:R-:W-:Y:S01]  /*0320*/  IADD3 R2, PT, PT, R22.reuse, -0x60, RZ ;  /* 0xffffffa016027810 */ /* 0x040fe20007ffe0ff */
[C---:B------:R-:W-:Y:S01]  /*0330*/  VIADD R12, R22.reuse, 0xffffffc0 ;  /* 0xffffffc0160c7836 */ /* 0x040fe20000000000 */
[----:B------:R-:W-:Y:S02]  /*0340*/  ISETP.GE.AND P2, PT, R22, UR7, PT ;  /* 0x0000000716007c0c */ /* 0x000fe4000bf46270 */
[----:B------:R-:W-:Y:S02]  /*0350*/  ISETP.GE.AND P5, PT, R2, UR7, PT ;  /* 0x0000000702007c0c */ /* 0x000fe4000bfa6270 */
[----:B------:R-:W-:Y:S02]  /*0360*/  ISETP.GE.AND P4, PT, R12, UR7, PT ;  /* 0x000000070c007c0c */ /* 0x000fe4000bf86270 */
[C---:B------:R-:W-:Y:S01]  /*0370*/  IADD3 R2, PT, PT, R22.reuse, -0x20, RZ ;  /* 0xffffffe016027810 */ /* 0x040fe20007ffe0ff */
[----:B-1----:R-:W-:-:S03]  /*0380*/  VIADD R15, R22, 0x60 ;  /* 0x00000060160f7836 */ /* 0x002fc60000000000 */
[----:B------:R-:W-:Y:S02]  /*0390*/  ISETP.GE.AND P3, PT, R2, UR7, PT ;  /* 0x0000000702007c0c */ /* 0x000fe4000bf66270 */
[----:B------:R-:W-:Y:S01]  /*03a0*/  IADD3 R2, PT, PT, R22, 0x20, RZ ;  /* 0x0000002016027810 */ /* 0x000fe20007ffe0ff */
[----:B------:R-:W1:Y:S03]  /*03b0*/  @!P2 LDC.64 R18, c[0x0][0x380] ;  /* 0x0000e000ff12ab82 */ /* 0x000e660000000a00 */
[----:B------:R-:W-:Y:S02]  /*03c0*/  ISETP.GE.AND P1, PT, R2, UR7, PT ;  /* 0x0000000702007c0c */ /* 0x000fe4000bf26270 */
[----:B------:R-:W-:-:S03]  /*03d0*/  IADD3 R2, PT, PT, R22, 0x40, RZ ;  /* 0x0000004016027810 */ /* 0x000fc60007ffe0ff */
[----:B------:R-:W3:Y:S01]  /*03e0*/  @!P5 LDC.64 R12, c[0x0][0x380] ;  /* 0x0000e000ff0cdb82 */ /* 0x000ee20000000a00 */
[----:B------:R-:W-:-:S07]  /*03f0*/  ISETP.GE.AND P0, PT, R2, UR7, PT ;  /* 0x0000000702007c0c */ /* 0x000fce000bf06270 */
[----:B------:R-:W4:Y:S08]  /*0400*/  @!P4 LDC.64 R26, c[0x0][0x380] ;  /* 0x0000e000ff1acb82 */ /* 0x000f300000000a00 */
[----:B------:R-:W5:Y:S08]  /*0410*/  @!P3 LDC.64 R28, c[0x0][0x380] ;  /* 0x0000e000ff1cbb82 */ /* 0x000f700000000a00 */
[----:B------:R-:W0:Y:S01]  /*0420*/  @!P1 LDC.64 R16, c[0x0][0x380] ;  /* 0x0000e000ff109b82 */ /* 0x000e220000000a00 */
[----:B---3--:R-:W-:-:S05]  /*0430*/  @!P5 IMAD.WIDE R12, R9, 0x4, R12 ;  /* 0x00000004090cd825 */ /* 0x008fca00078e020c */
[----:B------:R3:W3:Y:S01]  /*0440*/  @!P5 LDG.E.CONSTANT R2, desc[UR8][R12.64] ;  /* 0x000000080c02d981 */ /* 0x0006e2000c1e9900 */
[----:B----4-:R-:W-:-:S04]  /*0450*/  @!P4 IMAD.WIDE R26, R10, 0x4, R26 ;  /* 0x000000040a1ac825 */ /* 0x010fc800078e021a */
[----:B-1----:R-:W-:Y:S02]  /*0460*/  @!P2 IMAD.WIDE R18, R8, 0x4, R18 ;  /* 0x000000040812a825 */ /* 0x002fe400078e0212 */
[----:B------:R-:W4:Y:S02]  /*0470*/  @!P4 LDG.E.CONSTANT R26, desc[UR8][R26.64] ;  /* 0x000000081a1ac981 */ /* 0x000f24000c1e9900 */
[----:B-----5:R-:W-:Y:S02]  /*0480*/  @!P3 IMAD.WIDE R28, R11, 0x4, R28 ;  /* 0x000000040b1cb825 */ /* 0x020fe400078e021c */
[----:B------:R-:W5:Y:S04]  /*0490*/  @!P2 LDG.E.CONSTANT R18, desc[UR8][R18.64] ;  /* 0x000000081212a981 */ /* 0x000f68000c1e9900 */
[----:B------:R-:W5:Y:S01]  /*04a0*/  @!P3 LDG.E.CONSTANT R24, desc[UR8][R28.64] ;  /* 0x000000081c18b981 */ /* 0x000f62000c1e9900 */
[----:B0-----:R-:W-:-:S06]  /*04b0*/  @!P1 IMAD.WIDE R16, R21, 0x4, R16 ;  /* 0x0000000415109825 */ /* 0x001fcc00078e0210 */
[----:B------:R-:W5:Y:S01]  /*04c0*/  @!P1 LDG.E.CONSTANT R16, desc[UR8][R16.64] ;  /* 0x0000000810109981 */ /* 0x000f62000c1e9900 */
[----:B--2---:R-:W-:Y:S01]  /*04d0*/  @!P6 FADD R5, R5, R14 ;  /* 0x0000000e0505e221 */ /* 0x004fe20000000000 */
[----:B------:R-:W-:Y:S02]  /*04e0*/  ISETP.GE.AND P6, PT, R15, UR7, PT ;  /* 0x000000070f007c0c */ /* 0x000fe4000bfc6270 */
[----:B------:R-:W0:Y:S11]  /*04f0*/  @!P0 LDC.64 R14, c[0x0][0x380] ;  /* 0x0000e000ff0e8b82 */ /* 0x000e360000000a00 */
[----:B---3--:R-:W1:Y:S01]  /*0500*/  @!P6 LDC.64 R12, c[0x0][0x380] ;  /* 0x0000e000ff0ceb82 */ /* 0x008e620000000a00 */
[----:B0-----:R-:W-:-:S06]  /*0510*/  @!P0 IMAD.WIDE R14, R23, 0x4, R14 ;  /* 0x00000004170e8825 */ /* 0x001fcc00078e020e */
[----:B------:R-:W2:Y:S01]  /*0520*/  @!P0 LDG.E.CONSTANT R14, desc[UR8][R14.64] ;  /* 0x000000080e0e8981 */ /* 0x000ea2000c1e9900 */
[----:B-1----:R-:W-:-:S06]  /*0530*/  @!P6 IMAD.WIDE R12, R25, 0x4, R12 ;  /* 0x00000004190ce825 */ /* 0x002fcc00078e020c */
[----:B------:R-:W3:Y:S01]  /*0540*/  @!P6 LDG.E.CONSTANT R12, desc[UR8][R12.64] ;  /* 0x000000080c0ce981 */ /* 0x000ee2000c1e9900 */
[----:B------:R-:W-:Y:S01]  /*0550*/  UIADD3 UR6, UPT, UPT, UR6, 0x8, URZ ;  /* 0x0000000806067890 */ /* 0x000fe2000fffe0ff */
[----:B------:R-:W-:-:S04]  /*0560*/  @!P5 FADD R5, R5, R2 ;  /* 0x000000020505d221 */ /* 0x000fc80000000000 */
[----:B----4-:R-:W-:Y:S01]  /*0570*/  @!P4 FADD R5, R5, R26 ;  /* 0x0000001a0505c221 */ /* 0x010fe20000000000 */
[----:B------:R-:W-:-:S03]  /*0580*/  UISETP.NE.AND UP1, UPT, UR6, URZ, UPT ;  /* 0x000000ff0600728c */ /* 0x000fc6000bf25270 */
[----:B-----5:R-:W-:-:S04]  /*0590*/  @!P3 FADD R5, R5, R24 ;  /* 0x000000180505b221 */ /* 0x020fc80000000000 */
[----:B------:R-:W-:Y:S01]  /*05a0*/  @!P2 FADD R5, R5, R18 ;  /* 0x000000120505a221 */ /* 0x000fe20000000000 */
[----:B------:R-:W-:-:S03]  /*05b0*/  MOV R2, R6 ;  /* 0x0000000600027202 */ /* 0x000fc60000000f00 */
[----:B------:R-:W-:Y:S01]  /*05c0*/  @!P1 FADD R5, R5, R16 ;  /* 0x0000001005059221 */ /* 0x000fe20000000000 */
[----:B------:R-:W-:Y:S01]  /*05d0*/  IADD3 R22, PT, PT, R22, 0x100, RZ ;  /* 0x0000010016167810 */ /* 0x000fe20007ffe0ff */
[C---:B------:R-:W-:Y:S01]  /*05e0*/  IMAD R9, R2.reuse, 0x100, R9 ;  /* 0x0000010002097824 */ /* 0x040fe200078e0209 */
[C---:B------:R-:W-:Y:S01]  /*05f0*/  LEA R8, R2.reuse, R8, 0x8 ;  /* 0x0000000802087211 */ /* 0x040fe200078e40ff */
[C---:B------:R-:W-:Y:S01]  /*0600*/  IMAD R25, R2.reuse, 0x100, R25 ;  /* 0x0000010002197824 */ /* 0x040fe200078e0219 */
[C---:B------:R-:W-:Y:S02]  /*0610*/  LEA R20, R2.reuse, R20, 0x8 ;  /* 0x0000001402147211 */ /* 0x040fe400078e40ff */
[C---:B------:R-:W-:Y:S02]  /*0620*/  LEA R10, R2.reuse, R10, 0x8 ;  /* 0x0000000a020a7211 */ /* 0x040fe400078e40ff */
[C---:B------:R-:W-:Y:S02]  /*0630*/  LEA R11, R2.reuse, R11, 0x8 ;  /* 0x0000000b020b7211 */ /* 0x040fe400078e40ff */
[----:B------:R-:W-:-:S02]  /*0640*/  LEA R21, R2, R21, 0x8 ;  /* 0x0000001502157211 */ /* 0x000fc400078e40ff */
[----:B------:R-:W-:Y:S01]  /*0650*/  LEA R23, R2, R23, 0x8 ;  /* 0x0000001702177211 */ /* 0x000fe200078e40ff */
[----:B--2---:R-:W-:-:S04]  /*0660*/  @!P0 FADD R5, R5, R14 ;  /* 0x0000000e05058221 */ /* 0x004fc80000000000 */
[----:B---3--:R-:W-:Y:S01]  /*0670*/  @!P6 FADD R5, R5, R12 ;  /* 0x0000000c0505e221 */ /* 0x008fe20000000000 */
[----:B------:R-:W-:Y:S06]  /*0680*/  BRA.U UP1, `(.L_x_9) ;  /* 0xfffffffd01107547 */ /* 0x000fec000b83ffff */
.L_x_8:
[----:B------:R-:W-:Y:S05]  /*0690*/  BRA.U !UP0, `(.L_x_7) ;  /* 0x0000000508107547 */ /* 0x000fea000b800000 */
[----:B------:R-:W0:Y:S01]  /*06a0*/  LDCU UR4, c[0x0][0x390] ;  /* 0x00007200ff0477ac */ /* 0x000e220008000800 */
[----:B------:R-:W-:Y:S02]  /*06b0*/  UISETP.GE.U32.AND UP0, UPT, UR5, 0x4, UPT ;  /* 0x000000040500788c */ /* 0x000fe4000bf06070 */
[----:B0-----:R-:W-:-:S04]  /*06c0*/  ULOP3.LUT UR6, UR4, 0x3, URZ, 0xc0, !UPT ;  /* 0x0000000304067892 */ /* 0x001fc8000f8ec0ff */
[----:B------:R-:W-:-:S03]  /*06d0*/  UISETP.NE.AND UP1, UPT, UR6, URZ, UPT ;  /* 0x000000ff0600728c */ /* 0x000fc6000bf25270 */
[----:B------:R-:W-:Y:S08]  /*06e0*/  BRA.U !UP0, `(.L_x_10) ;  /* 0x0000000108787547 */ /* 0x000ff0000b800000 */
[----:B------:R-:W0:Y:S01]  /*06f0*/  LDCU UR5, c[0x0][0x394] ;  /* 0x00007280ff0577ac */ /* 0x000e220008000800 */
[----:B------:R-:W-:-:S04]  /*0700*/  LEA R17, R7, R4, 0x5 ;  /* 0x0000000407117211 */ /* 0x000fc800078e28ff */
[C---:B------:R-:W-:Y:S02]  /*0710*/  IADD3 R6, PT, PT, R17.reuse, 0x20, RZ ;  /* 0x0000002011067810 */ /* 0x040fe40007ffe0ff */
[C---:B------:R-:W-:Y:S02]  /*0720*/  IADD3 R19, PT, PT, R17.reuse, 0x40, RZ ;  /* 0x0000004011137810 */ /* 0x040fe40007ffe0ff */
[C---:B------:R-:W-:Y:S02]  /*0730*/  IADD3 R16, PT, PT, R17.reuse, 0x60, RZ ;  /* 0x0000006011107810 */ /* 0x040fe40007ffe0ff */
[----:B0-----:R-:W-:Y:S02]  /*0740*/  ISETP.GE.AND P0, PT, R17, UR5, PT ;  /* 0x0000000511007c0c */ /* 0x001fe4000bf06270 */
[----:B------:R-:W-:Y:S02]  /*0750*/  ISETP.GE.AND P1, PT, R6, UR5, PT ;  /* 0x0000000506007c0c */ /* 0x000fe4000bf26270 */
[----:B------:R-:W-:-:S02]  /*0760*/  ISETP.GE.AND P2, PT, R19, UR5, PT ;  /* 0x0000000513007c0c */ /* 0x000fc4000bf46270 */
[----:B------:R-:W-:-:S07]  /*0770*/  ISETP.GE.AND P3, PT, R16, UR5, PT ;  /* 0x0000000510007c0c */ /* 0x000fce000bf66270 */
[----:B------:R-:W0:Y:S01]  /*0780*/  @!P0 LDC.64 R14, c[0x0][0x380] ;  /* 0x0000e000ff0e8b82 */ /* 0x000e220000000a00 */
[----:B------:R-:W-:-:S03]  /*0790*/  @!P0 IMAD R17, R17, R2, R3 ;  /* 0x0000000211118224 */ /* 0x000fc600078e0203 */
[----:B------:R-:W-:-:S04]  /*07a0*/  @!P2 IMAD R19, R19, R2, R3 ;  /* 0x000000021313a224 */ /* 0x000fc800078e0203 */
[----:B------:R-:W1:Y:S08]  /*07b0*/  @!P1 LDC.64 R12, c[0x0][0x380] ;  /* 0x0000e000ff0c9b82 */ /* 0x000e700000000a00 */
[----:B------:R-:W2:Y:S08]  /*07c0*/  @!P2 LDC.64 R10, c[0x0][0x380] ;  /* 0x0000e000ff0aab82 */ /* 0x000eb00000000a00 */
[----:B------:R-:W3:Y:S01]  /*07d0*/  @!P3 LDC.64 R8, c[0x0][0x380] ;  /* 0x0000e000ff08bb82 */ /* 0x000ee20000000a00 */
[----:B0-----:R-:W-:-:S04]  /*07e0*/  @!P0 IMAD.WIDE R14, R17, 0x4, R14 ;  /* 0x00000004110e8825 */ /* 0x001fc800078e020e */
[----:B------:R-:W-:Y:S02]  /*07f0*/  @!P1 IMAD R17, R6, R2, R3 ;  /* 0x0000000206119224 */ /* 0x000fe400078e0203 */
[----:B------:R-:W4:Y:S02]  /*0800*/  @!P0 LDG.E.CONSTANT R14, desc[UR8][R14.64] ;  /* 0x000000080e0e8981 */ /* 0x000f24000c1e9900 */
[----:B-1----:R-:W-:-:S04]  /*0810*/  @!P1 IMAD.WIDE R12, R17, 0x4, R12 ;  /* 0x00000004110c9825 */ /* 0x002fc800078e020c */
[----:B------:R-:W-:Y:S02]  /*0820*/  @!P3 IMAD R17, R16, R2, R3 ;  /* 0x000000021011b224 */ /* 0x000fe400078e0203 */
[----:B------:R-:W5:Y:S01]  /*0830*/  @!P1 LDG.E.CONSTANT R12, desc[UR8][R12.64] ;  /* 0x000000080c0c9981 */ /* 0x000f62000c1e9900 */
[----:B--2---:R-:W-:-:S06]  /*0840*/  @!P2 IMAD.WIDE R10, R19, 0x4, R10 ;  /* 0x00000004130aa825 */ /* 0x004fcc00078e020a */
[----:B------:R-:W2:Y:S01]  /*0850*/  @!P2 LDG.E.CONSTANT R10, desc[UR8][R10.64] ;  /* 0x000000080a0aa981 */ /* 0x000ea2000c1e9900 */
[----:B---3--:R-:W-:-:S06]  /*0860*/  @!P3 IMAD.WIDE R8, R17, 0x4, R8 ;  /* 0x000000041108b825 */ /* 0x008fcc00078e0208 */
[----:B------:R-:W3:Y:S01]  /*0870*/  @!P3 LDG.E.CONSTANT R8, desc[UR8][R8.64] ;  /* 0x000000080808b981 */ /* 0x000ee2000c1e9900 */
[----:B------:R-:W-:Y:S02]  /*0880*/  VIADD R7, R7, 0x4 ;  /* 0x0000000407077836 */ /* 0x000fe40000000000 */
[----:B----4-:R-:W-:-:S04]  /*0890*/  @!P0 FADD R5, R5, R14 ;  /* 0x0000000e05058221 */ /* 0x010fc80000000000 */
[----:B-----5:R-:W-:-:S04]  /*08a0*/  @!P1 FADD R5, R5, R12 ;  /* 0x0000000c05059221 */ /* 0x020fc80000000000 */
[----:B--2---:R-:W-:-:S04]  /*08b0*/  @!P2 FADD R5, R5, R10 ;  /* 0x0000000a0505a221 */ /* 0x004fc80000000000 */
[----:B---3--:R-:W-:-:S07]  /*08c0*/  @!P3 FADD R5, R5, R8 ;  /* 0x000000080505b221 */ /* 0x008fce0000000000 */
.L_x_10:
[----:B------:R-:W-:Y:S05]  /*08d0*/  BRA.U !UP1, `(.L_x_7) ;  /* 0x0000000109807547 */ /* 0x000fea000b800000 */
[----:B------:R-:W-:Y:S02]  /*08e0*/  UISETP.NE.AND UP0, UPT, UR6, 0x1, UPT ;  /* 0x000000010600788c */ /* 0x000fe4000bf05270 */
[----:B------:R-:W-:-:S04]  /*08f0*/  ULOP3.LUT UR4, UR4, 0x1, URZ, 0xc0, !UPT ;  /* 0x0000000104047892 */ /* 0x000fc8000f8ec0ff */
[----:B------:R-:W-:-:S03]  /*0900*/  UISETP.NE.U32.AND UP1, UPT, UR4, 0x1, UPT ;  /* 0x000000010400788c */ /* 0x000fc6000bf25070 */
[----:B------:R-:W-:Y:S08]  /*0910*/  BRA.U !UP0, `(.L_x_11) ;  /* 0x0000000108407547 */ /* 0x000ff0000b800000 */
[----:B------:R-:W0:Y:S01]  /*0920*/  LDCU UR4, c[0x0][0x394] ;  /* 0x00007280ff0477ac */ /* 0x000e220008000800 */
[----:B------:R-:W-:-:S04]  /*0930*/  LEA R13, R7, R4, 0x5 ;  /* 0x00000004070d7211 */ /* 0x000fc800078e28ff */
[C---:B------:R-:W-:Y:S02]  /*0940*/  IADD3 R6, PT, PT, R13.reuse, 0x20, RZ ;  /* 0x000000200d067810 */ /* 0x040fe40007ffe0ff */
[----:B0-----:R-:W-:Y:S02]  /*0950*/  ISETP.GE.AND P0, PT, R13, UR4, PT ;  /* 0x000000040d007c0c */ /* 0x001fe4000bf06270 */
[----:B------:R-:W-:-:S11]  /*0960*/  ISETP.GE.AND P1, PT, R6, UR4, PT ;  /* 0x0000000406007c0c */ /* 0x000fd6000bf26270 */
[----:B------:R-:W0:Y:S01]  /*0970*/  @!P0 LDC.64 R8, c[0x0][0x380] ;  /* 0x0000e000ff088b82 */ /* 0x000e220000000a00 */
[----:B------:R-:W-:-:S07]  /*0980*/  @!P0 IMAD R13, R13, R2, R3 ;  /* 0x000000020d0d8224 */ /* 0x000fce00078e0203 */
[----:B------:R-:W1:Y:S01]  /*0990*/  @!P1 LDC.64 R10, c[0x0][0x380] ;  /* 0x0000e000ff0a9b82 */ /* 0x000e620000000a00 */
[----:B0-----:R-:W-:-:S04]  /*09a0*/  @!P0 IMAD.WIDE R8, R13, 0x4, R8 ;  /* 0x000000040d088825 */ /* 0x001fc800078e0208 */
[----:B------:R-:W-:Y:S02]  /*09b0*/  @!P1 IMAD R13, R6, R2, R3 ;  /* 0x00000002060d9224 */ /* 0x000fe400078e0203 */
[----:B------:R-:W2:Y:S02]  /*09c0*/  @!P0 LDG.E.CONSTANT R8, desc[UR8][R8.64] ;  /* 0x0000000808088981 */ /* 0x000ea4000c1e9900 */
[----:B-1----:R-:W-:-:S06]  /*09d0*/  @!P1 IMAD.WIDE R10, R13, 0x4, R10 ;  /* 0x000000040d0a9825 */ /* 0x002fcc00078e020a */
[----:B------:R-:W3:Y:S01]  /*09e0*/  @!P1 LDG.E.CONSTANT R10, desc[UR8][R10.64] ;  /* 0x000000080a0a9981 */ /* 0x000ee2000c1e9900 */
[----:B------:R-:W-:Y:S01]  /*09f0*/  IADD3 R7, PT, PT, R7, 0x2, RZ ;  /* 0x0000000207077810 */ /* 0x000fe20007ffe0ff */
[----:B--2---:R-:W-:-:S04]  /*0a00*/  @!P0 FADD R5, R5, R8 ;  /* 0x0000000805058221 */ /* 0x004fc80000000000 */
[----:B---3--:R-:W-:-:S07]  /*0a10*/  @!P1 FADD R5, R5, R10 ;  /* 0x0000000a05059221 */ /* 0x008fce0000000000 */
.L_x_11:
[----:B------:R-:W-:Y:S05]  /*0a20*/  BRA.U UP1, `(.L_x_7) ;  /* 0x00000001012c7547 */ /* 0x000fea000b800000 */
[----:B------:R-:W0:Y:S01]  /*0a30*/  LDCU UR4, c[0x0][0x394] ;  /* 0x00007280ff0477ac */ /* 0x000e220008000800 */
[----:B------:R-:W-:Y:S01]  /*0a40*/  LEA R4, R7, R4, 0x5 ;  /* 0x0000000407047211 */ /* 0x000fe200078e28ff */
[----:B------:R-:W-:Y:S03]  /*0a50*/  BSSY.RECONVERGENT B0, `(.L_x_7) ;  /* 0x0000008000007945 */ /* 0x000fe60003800200 */
[----:B0-----:R-:W-:-:S13]  /*0a60*/  ISETP.GE.AND P0, PT, R4, UR4, PT ;  /* 0x0000000404007c0c */ /* 0x001fda000bf06270 */
[----:B------:R-:W-:Y:S05]  /*0a70*/  @P0 BRA `(.L_x_12) ;  /* 0x0000000000140947 */ /* 0x000fea0003800000 */
[----:B------:R-:W0:Y:S01]  /*0a80*/  LDC.64 R6, c[0x0][0x380] ;  /* 0x0000e000ff067b82 */ /* 0x000e220000000a00 */
[----:B------:R-:W-:-:S04]  /*0a90*/  IMAD R3, R4, R2, R3 ;  /* 0x0000000204037224 */ /* 0x000fc800078e0203 */
[----:B0-----:R-:W-:-:S06]  /*0aa0*/  IMAD.WIDE R2, R3, 0x4, R6 ;  /* 0x0000000403027825 */ /* 0x001fcc00078e0206 */
[----:B------:R-:W2:Y:S02]  /*0ab0*/  LDG.E.CONSTANT R2, desc[UR8][R2.64] ;  /* 0x0000000802027981 */ /* 0x000ea4000c1e9900 */
[----:B--2---:R-:W-:-:S07]  /*0ac0*/  FADD R5, R5, R2 ;  /* 0x0000000205057221 */ /* 0x004fce0000000000 */
.L_x_12:
[----:B------:R-:W-:Y:S05]  /*0ad0*/  BSYNC.RECONVERGENT B0 ;  /* 0x0000000000007941 */ /* 0x000fea0003800200 */
.L_x_7:
[----:B------:R-:W0:Y:S02]  /*0ae0*/  LDC.64 R2, c[0x0][0x388] ;  /* 0x0000e200ff027b82 */ /* 0x000e240000000a00 */
[----:B0-----:R-:W-:-:S05]  /*0af0*/  IMAD.WIDE R2, R0, 0x4, R2 ;  /* 0x0000000400027825 */ /* 0x001fca00078e0202 */
[----:B------:R-:W-:Y:S01]  /*0b00*/  STG.E desc[UR8][R2.64], R5 ;  /* 0x0000000502007986 */ /* 0x000fe2000c101908 */
[----:B------:R-:W-:Y:S05]  /*0b10*/  EXIT ;  /* 0x000000000000794d */ /* 0x000fea0003800000 */
.L_x_13:
        /* <DEDUP_REMOVED lines=14> */
.L_x_22:


//--------------------- .text._Z27row_major_row_access_kernelPKfPfiii --------------------------
	.section	.text._Z27row_major_row_access_kernelPKfPfiii,"ax",@progbits
	.align	128
        .global         _Z27row_major_row_access_kernelPKfPfiii
        .type           _Z27row_major_row_access_kernelPKfPfiii,@function
        .size           _Z27row_major_row_access_kernelPKfPfiii,(.L_x_23 - _Z27row_major_row_access_kernelPKfPfiii)
        .other          _Z27row_major_row_access_kernelPKfPfiii,@"STO_CUDA_ENTRY STV_DEFAULT"
_Z27row_major_row_access_kernelPKfPfiii:
.text._Z27row_major_row_access_kernelPKfPfiii:
        /* <DEDUP_REMOVED lines=28> */
[----:B------:R-:W-:-:S07]  /*01c0*/  IMAD.U32 R10, RZ, RZ, UR4 ;  /* 0x00000004ff0a7e24 */ /* 0x000fce000f8e00ff */
.L_x_16:
[----:B------:R-:W-:-:S04]  /*01d0*/  LEA R13, R11, R9, 0x5 ;  /* 0x000000090b0d7211 */ /* 0x000fc800078e28ff */
[C---:B-1----:R-:W-:Y:S01]  /*01e0*/  ISETP.GE.AND P2, PT, R13.reuse, UR6, PT ;  /* 0x000000060d007c0c */ /* 0x042fe2000bf46270 */
[----:B------:R-:W-:Y:S02]  /*01f0*/  VIADD R6, R13, 0x20 ;  /* 0x000000200d067836 */ /* 0x000fe40000000000 */
[----:B------:R-:W-:-:S03]  /*0200*/  IMAD R7, R8, UR6, R13 ;  /* 0x0000000608077c24 */ /* 0x000fc6000f8e020d */
        /* <DEDUP_REMOVED lines=65> */
.L_x_15:
        /* <DEDUP_REMOVED lines=8> */
[----:B------:R-:W-:-:S05]  /*06a0*/  IMAD R15, R10, 0x20, R9 ;  /* 0x000000200a0f7824 */ /* 0x000fca00078e0209 */
[----:B0-----:R-:W-:Y:S01]  /*06b0*/  ISETP.GE.AND P6, PT, R15, UR5, PT ;  /* 0x000000050f007c0c */ /* 0x001fe2000bfc6270 */
[----:B------:R-:W-:-:S04]  /*06c0*/  IMAD R7, R8, UR5, R15 ;  /* 0x0000000508077c24 */ /* 0x000fc8000f8e020f */
        /* <DEDUP_REMOVED lines=32> */
.L_x_17:
[----:B------:R-:W-:Y:S05]  /*08d0*/  BRA.U !UP1, `(.L_x_14) ;  /* 0x0000000109ac7547 */ /* 0x000fea000b800000 */
[----:B------:R-:W-:Y:S02]  /*08e0*/  UISETP.GE.U32.AND UP0, UPT, UR6, 0x4, UPT ;  /* 0x000000040600788c */ /* 0x000fe4000bf06070 */
[----:B------:R-:W-:-:S04]  /*08f0*/  ULOP3.LUT UR4, UR4, 0x3, URZ, 0xc0, !UPT ;  /* 0x0000000304047892 */ /* 0x000fc8000f8ec0ff */
[----:B------:R-:W-:-:S03]  /*0900*/  UISETP.NE.AND UP1, UPT, UR4, URZ, UPT ;  /* 0x000000ff0400728c */ /* 0x000fc6000bf25270 */
[----:B------:R-:W-:Y:S08]  /*0910*/  BRA.U !UP0, `(.L_x_18) ;  /* 0x0000000108547547 */ /* 0x000ff0000b800000 */
[----:B------:R-:W0:Y:S01]  /*0920*/  LDCU UR5, c[0x0][0x398] ;  /* 0x00007300ff0577ac */ /* 0x000e220008000800 */
[----:B------:R-:W1:Y:S01]  /*0930*/  LDC.64 R4, c[0x0][0x380] ;  /* 0x0000e000ff047b82 */ /* 0x000e620000000a00 */
[----:B------:R-:W-:-:S04]  /*0940*/  LEA R11, R10, R9, 0x5 ;  /* 0x000000090a0b7211 */ /* 0x000fc800078e28ff */
[C---:B------:R-:W-:Y:S01]  /*0950*/  IADD3 R12, PT, PT, R11.reuse, 0x40, RZ ;  /* 0x000000400b0c7810 */ /* 0x040fe20007ffe0ff */
[C---:B------:R-:W-:Y:S01]  /*0960*/  VIADD R6, R11.reuse, 0x20 ;  /* 0x000000200b067836 */ /* 0x040fe20000000000 */
[----:B0-----:R-:W-:Y:S01]  /*0970*/  ISETP.GE.AND P0, PT, R11, UR5, PT ;  /* 0x000000050b007c0c */ /* 0x001fe2000bf06270 */
[----:B------:R-:W-:-:S03]  /*0980*/  IMAD R7, R8, UR5, R11 ;  /* 0x0000000508077c24 */ /* 0x000fc6000f8e020b */
[----:B------:R-:W-:Y:S01]  /*0990*/  ISETP.GE.AND P1, PT, R6, UR5, PT ;  /* 0x0000000506007c0c */ /* 0x000fe2000bf26270 */
[----:B------:R-:W-:Y:S01]  /*09a0*/  VIADD R6, R11, 0x60 ;  /* 0x000000600b067836 */ /* 0x000fe20000000000 */
[----:B------:R-:W-:Y:S01]  /*09b0*/  ISETP.GE.AND P2, PT, R12, UR5, PT ;  /* 0x000000050c007c0c */ /* 0x000fe2000bf46270 */
[----:B-1----:R-:W-:-:S03]  /*09c0*/  IMAD.WIDE R4, R7, 0x4, R4 ;  /* 0x0000000407047825 */ /* 0x002fc600078e0204 */
[----:B------:R-:W-:-:S03]  /*09d0*/  ISETP.GE.AND P3, PT, R6, UR5, PT ;  /* 0x0000000506007c0c */ /* 0x000fc6000bf66270 */
        /* <DEDUP_REMOVED lines=9> */
.L_x_18:
        /* <DEDUP_REMOVED lines=8> */
.L_x_19:
        /* <DEDUP_REMOVED lines=10> */
.L_x_14:
[----:B------:R-:W0:Y:S02]  /*0b90*/  LDC.64 R4, c[0x0][0x388] ;  /* 0x0000e200ff047b82 */ /* 0x000e240000000a00 */
[----:B0-----:R-:W-:-:S05]  /*0ba0*/  IMAD.WIDE R4, R0, 0x4, R4 ;  /* 0x0000000400047825 */ /* 0x001fca00078e0204 */
[----:B------:R-:W-:Y:S01]  /*0bb0*/  STG.E desc[UR8][R4.64], R2 ;  /* 0x0000000204007986 */ /* 0x000fe2000c101908 */
[----:B------:R-:W-:Y:S05]  /*0bc0*/  EXIT ;  /* 0x000000000000794d */ /* 0x000fea0003800000 */
.L_x_20:
        /* <DEDUP_REMOVED lines=11> */
.L_x_23:


//--------------------- .nv.shared.reserved.0     --------------------------
	.section	.nv.shared.reserved.0,"aw",@nobits
	.weak		__nv_reservedSMEM_offset_0_alias
	.size		__nv_reservedSMEM_offset_0_alias, 0, 64
	.other		__nv_reservedSMEM_offset_0_alias,@"STO_CUDA_RESERVED_SHARED STV_DEFAULT"
__nv_reservedSMEM_offset_0_alias:
	.zero		0
	.zero		64


//--------------------- .nv.constant0._Z34col_major_padded_col_access_kernelPKfPfiiii --------------------------
	.section	.nv.constant0._Z34col_major_padded_col_access_kernelPKfPfiiii,"a",@progbits
	.sectionflags	@""
	.align	4
.nv.constant0._Z34col_major_padded_col_access_kernelPKfPfiiii:
	.zero		928


//--------------------- .nv.constant0._Z29row_major_col_mismatch_kernelPKfPfiii --------------------------
	.section	.nv.constant0._Z29row_major_col_mismatch_kernelPKfPfiii,"a",@progbits
	.sectionflags	@""
	.align	4
.nv.constant0._Z29row_major_col_mismatch_kernelPKfPfiii:
	.zero		924


//--------------------- .nv.constant0._Z27row_major_row_access_kernelPKfPfiii --------------------------
	.section	.nv.constant0._Z27row_major_row_access_kernelPKfPfiii,"a",@progbits
	.sectionflags	@""
	.align	4
.nv.constant0._Z27row_major_row_access_kernelPKfPfiii:
	.zero		924


//--------------------- SYMBOLS --------------------------

	.type		.nv.reservedSmem.offset0,@object
	.size		.nv.reservedSmem.offset0,0x4
